	.target	sm_100a

	.elftype	@"ET_EXEC"


//--------------------- .note.nv.tkinfo           --------------------------
	.section	.note.nv.tkinfo,"",@"SHT_NOTE"
	.sectionflags	@"SHF_NOTE_NV_TKINFO"
	.tkinfo
        /*0018*/ 	.word	0x00000002
        /*0030*/ 	.string	""
        /*0030*/ 	.string	"ptxas"
        /*0030*/ 	.string	"Cuda compilation tools, release 13.0, V13.0.88"
        /*0030*/ 	.string	"Build cuda_13.0.r13.0/compiler.36424714_0"
        /*0030*/ 	.string	"-arch sm_100a -m 64 "



//--------------------- .note.nv.cuinfo           --------------------------
	.section	.note.nv.cuinfo,"",@"SHT_NOTE"
	.sectionflags	@"SHF_NOTE_NV_CUINFO"
        /*0018*/ 	.short	0x0002
        /*001a*/ 	.short	0x0064
        /*001c*/ 	.short	0x0082
	.zero		2


//--------------------- .nv.info                  --------------------------
	.section	.nv.info,"",@"SHT_CUDA_INFO"
	.align	4


	//----- nvinfo : EIATTR_REGCOUNT
	.align		4
        /*0000*/ 	.byte	0x04, 0x2f
        /*0002*/ 	.short	(.L_19 - .L_18)
	.align		4
.L_18:
        /*0004*/ 	.word	index@(_ZN7cutlass13device_kernelINS_4gemm6kernel13GemmUniversalIN4cute5tupleIJiiiiEEENS1_10collective13CollectiveMmaINS1_35MainloopSm100TmaUmmaWarpSpecializedILi21ELi2ELi4ENS5_IJNS4_1CILi1EEESB_SB_EEEEENS5_IJNSA_ILi128EEENSA_ILi32EEENSA_ILi64EEEEEENS_12float_e4m3_tENS5_IJlSB_lEEESI_SJ_NS4_8TiledMMAINS4_8MMA_AtomIJNS4_10MMA_TraitsINS4_19SM100_MMA_F8F6F4_SSEJSI_SI_fSE_SF_NS4_17integral_constantINS4_4UMMA5MajorELSQ_0EEESR_NSO_INSP_7ScaleInELSS_0EEEST_EEEEEENS4_6LayoutISC_NS5_IJNSA_ILi0EEESX_SX_EEEEENS5_IJNS4_10UnderscoreES10_S10_EEEEENS4_13SM90_TMA_LOADENS4_14ComposedLayoutINS4_7SwizzleILi2ELi4ELi3EEENS4_18smem_ptr_flag_bitsILi8EEENSW_INS5_IJNSA_ILi8EEESG_EEENS5_IJSG_SB_EEEEEEEvNS4_8identityES13_S1D_vS1E_EENS_8epilogue10collective18CollectiveEpilogueINS1G_23Sm100TmaWarpSpecializedILi1ELi1ELi32ELb0ELb0EEEJSH_NS5_IJNSW_ISE_SB_EENSW_ISF_SB_EEEEESI_SJ_SI_SJ_NS1G_6fusion15FusionCallbacksIS1K_NS1O_17LinearCombinationISI_fSI_fLNS_15FloatRoundStyleE2EEESH_S1N_JEEENS4_5SM1004TMEM4LOAD26SM100_TMEM_LOAD_32dp32b32xES13_NS14_INS15_ILi1ELi4ELi3EEES18_NSW_INS5_IJS19_SF_EEENS5_IJSF_SB_EEEEEEENS4_39AutoVectorizingCopyWithAssumedAlignmentILi128EEENS4_14SM90_TMA_STOREES22_S24_S24_EEEvvEEEEvNT_6ParamsE)
        /*0008*/ 	.word	0x00000078


	//----- nvinfo : EIATTR_FRAME_SIZE
	.align		4
.L_19:
        /*000c*/ 	.byte	0x04, 0x11
        /*000e*/ 	.short	(.L_21 - .L_20)
	.align		4
.L_20:
        /*0010*/ 	.word	index@($__internal_2_$__cuda_sm10x_tcgen05_guardrail_trap_unallocated_columns_being_dealloced)
        /*0014*/ 	.word	0x00000000


	//----- nvinfo : EIATTR_FRAME_SIZE
	.align		4
.L_21:
        /*0018*/ 	.byte	0x04, 0x11
        /*001a*/ 	.short	(.L_23 - .L_22)
	.align		4
.L_22:
        /*001c*/ 	.word	index@($__internal_1_$__cuda_sm10x_tcgen05_guardrail_trap_phase_invalid_during_alloc)
        /*0020*/ 	.word	0x00000000


	//----- nvinfo : EIATTR_FRAME_SIZE
	.align		4
.L_23:
        /*0024*/ 	.byte	0x04, 0x11
        /*0026*/ 	.short	(.L_25 - .L_24)
	.align		4
.L_24:
        /*0028*/ 	.word	index@($__internal_0_$__cuda_sm10x_tcgen05_guardrail_trap_col_being_dealloced_not_returned_by_alloc)
        /*002c*/ 	.word	0x00000000


	//----- nvinfo : EIATTR_FRAME_SIZE
	.align		4
.L_25:
        /*0030*/ 	.byte	0x04, 0x11
        /*0032*/ 	.short	(.L_27 - .L_26)
	.align		4
.L_26:
        /*0034*/ 	.word	index@(_ZN7cutlass13device_kernelINS_4gemm6kernel13GemmUniversalIN4cute5tupleIJiiiiEEENS1_10collective13CollectiveMmaINS1_35MainloopSm100TmaUmmaWarpSpecializedILi21ELi2ELi4ENS5_IJNS4_1CILi1EEESB_SB_EEEEENS5_IJNSA_ILi128EEENSA_ILi32EEENSA_ILi64EEEEEENS_12float_e4m3_tENS5_IJlSB_lEEESI_SJ_NS4_8TiledMMAINS4_8MMA_AtomIJNS4_10MMA_TraitsINS4_19SM100_MMA_F8F6F4_SSEJSI_SI_fSE_SF_NS4_17integral_constantINS4_4UMMA5MajorELSQ_0EEESR_NSO_INSP_7ScaleInELSS_0EEEST_EEEEEENS4_6LayoutISC_NS5_IJNSA_ILi0EEESX_SX_EEEEENS5_IJNS4_10UnderscoreES10_S10_EEEEENS4_13SM90_TMA_LOADENS4_14ComposedLayoutINS4_7SwizzleILi2ELi4ELi3EEENS4_18smem_ptr_flag_bitsILi8EEENSW_INS5_IJNSA_ILi8EEESG_EEENS5_IJSG_SB_EEEEEEEvNS4_8identityES13_S1D_vS1E_EENS_8epilogue10collective18CollectiveEpilogueINS1G_23Sm100TmaWarpSpecializedILi1ELi1ELi32ELb0ELb0EEEJSH_NS5_IJNSW_ISE_SB_EENSW_ISF_SB_EEEEESI_SJ_SI_SJ_NS1G_6fusion15FusionCallbacksIS1K_NS1O_17LinearCombinationISI_fSI_fLNS_15FloatRoundStyleE2EEESH_S1N_JEEENS4_5SM1004TMEM4LOAD26SM100_TMEM_LOAD_32dp32b32xES13_NS14_INS15_ILi1ELi4ELi3EEES18_NSW_INS5_IJS19_SF_EEENS5_IJSF_SB_EEEEEEENS4_39AutoVectorizingCopyWithAssumedAlignmentILi128EEENS4_14SM90_TMA_STOREES22_S24_S24_EEEvvEEEEvNT_6ParamsE)
        /*0038*/ 	.word	0x00000000


	//----- nvinfo : EIATTR_MIN_STACK_SIZE
	.align		4
.L_27:
        /*003c*/ 	.byte	0x04, 0x12
        /*003e*/ 	.short	(.L_29 - .L_28)
	.align		4
.L_28:
        /*0040*/ 	.word	index@(_ZN7cutlass13device_kernelINS_4gemm6kernel13GemmUniversalIN4cute5tupleIJiiiiEEENS1_10collective13CollectiveMmaINS1_35MainloopSm100TmaUmmaWarpSpecializedILi21ELi2ELi4ENS5_IJNS4_1CILi1EEESB_SB_EEEEENS5_IJNSA_ILi128EEENSA_ILi32EEENSA_ILi64EEEEEENS_12float_e4m3_tENS5_IJlSB_lEEESI_SJ_NS4_8TiledMMAINS4_8MMA_AtomIJNS4_10MMA_TraitsINS4_19SM100_MMA_F8F6F4_SSEJSI_SI_fSE_SF_NS4_17integral_constantINS4_4UMMA5MajorELSQ_0EEESR_NSO_INSP_7ScaleInELSS_0EEEST_EEEEEENS4_6LayoutISC_NS5_IJNSA_ILi0EEESX_SX_EEEEENS5_IJNS4_10UnderscoreES10_S10_EEEEENS4_13SM90_TMA_LOADENS4_14ComposedLayoutINS4_7SwizzleILi2ELi4ELi3EEENS4_18smem_ptr_flag_bitsILi8EEENSW_INS5_IJNSA_ILi8EEESG_EEENS5_IJSG_SB_EEEEEEEvNS4_8identityES13_S1D_vS1E_EENS_8epilogue10collective18CollectiveEpilogueINS1G_23Sm100TmaWarpSpecializedILi1ELi1ELi32ELb0ELb0EEEJSH_NS5_IJNSW_ISE_SB_EENSW_ISF_SB_EEEEESI_SJ_SI_SJ_NS1G_6fusion15FusionCallbacksIS1K_NS1O_17LinearCombinationISI_fSI_fLNS_15FloatRoundStyleE2EEESH_S1N_JEEENS4_5SM1004TMEM4LOAD26SM100_TMEM_LOAD_32dp32b32xES13_NS14_INS15_ILi1ELi4ELi3EEES18_NSW_INS5_IJS19_SF_EEENS5_IJSF_SB_EEEEEEENS4_39AutoVectorizingCopyWithAssumedAlignmentILi128EEENS4_14SM90_TMA_STOREES22_S24_S24_EEEvvEEEEvNT_6ParamsE)
        /*0044*/ 	.word	0x00000000
.L_29:


//--------------------- .nv.compat                --------------------------
	.section	.nv.compat,"",@"SHT_CUDA_COMPAT_INFO"
	.align	4
        /*0000*/ 	.byte	0x02, 0x09, 0x01, 0x00, 0x02, 0x02, 0x02, 0x00, 0x02, 0x05, 0x05, 0x00, 0x03, 0x07, 0x01, 0x01
        /*0010*/ 	.byte	0x02, 0x03, 0x01, 0x00, 0x02, 0x06, 0x01, 0x00, 0x04, 0x0b, 0x08, 0x00, 0x09, 0x00, 0x00, 0x00
        /*0020*/ 	.byte	0x00, 0x00, 0x00, 0x00


//--------------------- .nv.info._ZN7cutlass13device_kernelINS_4gemm6kernel13GemmUniversalIN4cute5tupleIJiiiiEEENS1_10collective13CollectiveMmaINS1_35MainloopSm100TmaUmmaWarpSpecializedILi21ELi2ELi4ENS5_IJNS4_1CILi1EEESB_SB_EEEEENS5_IJNSA_ILi128EEENSA_ILi32EEENSA_ILi64EEEEEENS_12float_e4m3_tENS5_IJlSB_lEEESI_SJ_NS4_8TiledMMAINS4_8MMA_AtomIJNS4_10MMA_TraitsINS4_19SM100_MMA_F8F6F4_SSEJSI_SI_fSE_SF_NS4_17integral_constantINS4_4UMMA5MajorELSQ_0EEESR_NSO_INSP_7ScaleInELSS_0EEEST_EEEEEENS4_6LayoutISC_NS5_IJNSA_ILi0EEESX_SX_EEEEENS5_IJNS4_10UnderscoreES10_S10_EEEEENS4_13SM90_TMA_LOADENS4_14ComposedLayoutINS4_7SwizzleILi2ELi4ELi3EEENS4_18smem_ptr_flag_bitsILi8EEENSW_INS5_IJNSA_ILi8EEESG_EEENS5_IJSG_SB_EEEEEEEvNS4_8identityES13_S1D_vS1E_EENS_8epilogue10collective18CollectiveEpilogueINS1G_23Sm100TmaWarpSpecializedILi1ELi1ELi32ELb0ELb0EEEJSH_NS5_IJNSW_ISE_SB_EENSW_ISF_SB_EEEEESI_SJ_SI_SJ_NS1G_6fusion15FusionCallbacksIS1K_NS1O_17LinearCombinationISI_fSI_fLNS_15FloatRoundStyleE2EEESH_S1N_JEEENS4_5SM1004TMEM4LOAD26SM100_TMEM_LOAD_32dp32b32xES13_NS14_INS15_ILi1ELi4ELi3EEES18_NSW_INS5_IJS19_SF_EEENS5_IJSF_SB_EEEEEEENS4_39AutoVectorizingCopyWithAssumedAlignmentILi128EEENS4_14SM90_TMA_STOREES22_S24_S24_EEEvvEEEEvNT_6ParamsE --------------------------
	.section	.nv.info._ZN7cutlass13device_kernelINS_4gemm6kernel13GemmUniversalIN4cute5tupleIJiiiiEEENS1_10collective13CollectiveMmaINS1_35MainloopSm100TmaUmmaWarpSpecializedILi21ELi2ELi4ENS5_IJNS4_1CILi1EEESB_SB_EEEEENS5_IJNSA_ILi128EEENSA_ILi32EEENSA_ILi64EEEEEENS_12float_e4m3_tENS5_IJlSB_lEEESI_SJ_NS4_8TiledMMAINS4_8MMA_AtomIJNS4_10MMA_TraitsINS4_19SM100_MMA_F8F6F4_SSEJSI_SI_fSE_SF_NS4_17integral_constantINS4_4UMMA5MajorELSQ_0EEESR_NSO_INSP_7ScaleInELSS_0EEEST_EEEEEENS4_6LayoutISC_NS5_IJNSA_ILi0EEESX_SX_EEEEENS5_IJNS4_10UnderscoreES10_S10_EEEEENS4_13SM90_TMA_LOADENS4_14ComposedLayoutINS4_7SwizzleILi2ELi4ELi3EEENS4_18smem_ptr_flag_bitsILi8EEENSW_INS5_IJNSA_ILi8EEESG_EEENS5_IJSG_SB_EEEEEEEvNS4_8identityES13_S1D_vS1E_EENS_8epilogue10collective18CollectiveEpilogueINS1G_23Sm100TmaWarpSpecializedILi1ELi1ELi32ELb0ELb0EEEJSH_NS5_IJNSW_ISE_SB_EENSW_ISF_SB_EEEEESI_SJ_SI_SJ_NS1G_6fusion15FusionCallbacksIS1K_NS1O_17LinearCombinationISI_fSI_fLNS_15FloatRoundStyleE2EEESH_S1N_JEEENS4_5SM1004TMEM4LOAD26SM100_TMEM_LOAD_32dp32b32xES13_NS14_INS15_ILi1ELi4ELi3EEES18_NSW_INS5_IJS19_SF_EEENS5_IJSF_SB_EEEEEEENS4_39AutoVectorizingCopyWithAssumedAlignmentILi128EEENS4_14SM90_TMA_STOREES22_S24_S24_EEEvvEEEEvNT_6ParamsE,"",@"SHT_CUDA_INFO"
	.sectionflags	@""
	.align	4


	//----- nvinfo : EIATTR_CUDA_API_VERSION
	.align		4
        /*0000*/ 	.byte	0x04, 0x37
        /*0002*/ 	.short	(.L_31 - .L_30)
.L_30:
        /*0004*/ 	.word	0x00000082


	//----- nvinfo : EIATTR_KPARAM_INFO
	.align		4
.L_31:
        /*0008*/ 	.byte	0x04, 0x17
        /*000a*/ 	.short	(.L_33 - .L_32)
.L_32:
        /*000c*/ 	.word	0x00000000
        /*0010*/ 	.short	0x0000
        /*0012*/ 	.short	0x0000
        /*0014*/ 	.byte	0x00, 0xf0, 0x01, 0x20


	//----- nvinfo : EIATTR_AT_ENTRY_FRAGMENTS
	.align		4
.L_33:
        /*0018*/ 	.byte	0x04, 0x4f
        /*001a*/ 	.short	(.L_35 - .L_34)


	//   ....[0]....
.L_34:
        /*001c*/ 	.word	0x00000006


	//----- nvinfo : EIATTR_RESERVED_SMEM_USED
	.align		4
.L_35:
        /*0020*/ 	.byte	0x01, 0x41
	.zero		2


	//----- nvinfo : EIATTR_SPARSE_MMA_MASK
	.align		4
        /*0024*/ 	.byte	0x03, 0x50
        /*0026*/ 	.short	0x0000


	//----- nvinfo : EIATTR_TCGEN05_1CTA_USED
	.align		4
        /*0028*/ 	.byte	0x01, 0x51
	.zero		2


	//----- nvinfo : EIATTR_MAXREG_COUNT
	.align		4
        /*002c*/ 	.byte	0x03, 0x1b
        /*002e*/ 	.short	0x00ff


	//----- nvinfo : EIATTR_NUM_BARRIERS
	.align		4
        /*0030*/ 	.byte	0x02, 0x4c
        /*0032*/ 	.byte	0x07
	.zero		1


	//----- nvinfo : EIATTR_EXTERNS
	.align		4
        /*0034*/ 	.byte	0x04, 0x0f
        /*0036*/ 	.short	(.L_37 - .L_36)


	//   ....[0]....
	.align		4
.L_36:
        /*0038*/ 	.word	index@(__assertfail)


	//----- nvinfo : EIATTR_MERCURY_ISA_VERSION
	.align		4
.L_37:
        /*003c*/ 	.byte	0x03, 0x5f
        /*003e*/ 	.short	0x0101


	//----- nvinfo : EIATTR_INT_WARP_WIDE_INSTR_OFFSETS
	.align		4
        /*0040*/ 	.byte	0x04, 0x31
        /*0042*/ 	.short	(.L_39 - .L_38)


	//   ....[0]....
.L_38:
        /*0044*/ 	.word	0x00001fd0


	//   ....[1]....
        /*0048*/ 	.word	0x000042d0


	//   ....[2]....
        /*004c*/ 	.word	0x000042f0


	//   ....[3]....
        /*0050*/ 	.word	0x00004320


	//   ....[4]....
        /*0054*/ 	.word	0x00004d30


	//   ....[5]....
        /*0058*/ 	.word	0x00004e20


	//----- nvinfo : EIATTR_COOP_GROUP_MASK_REGIDS
	.align		4
.L_39:
        /*005c*/ 	.byte	0x04, 0x29
        /*005e*/ 	.short	(.L_41 - .L_40)


	//   ....[0]....
.L_40:
        /*0060*/ 	.word	0xffffffff


	//   ....[1]....
        /*0064*/ 	.word	0xffffffff


	//   ....[2]....
        /*0068*/ 	.word	0xffffffff


	//   ....[3]....
        /*006c*/ 	.word	0xffffffff


	//   ....[4]....
        /*0070*/ 	.word	0xffffffff


	//   ....[5]....
        /*0074*/ 	.word	0xffffffff


	//   ....[6]....
        /*0078*/ 	.word	0xffffffff


	//   ....[7]....
        /*007c*/ 	.word	0xffffffff


	//   ....[8]....
        /*0080*/ 	.word	0xffffffff


	//   ....[9]....
        /*0084*/ 	.word	0xffffffff


	//   ....[10]....
        /*0088*/ 	.word	0xffffffff


	//   ....[11]....
        /*008c*/ 	.word	0xffffffff


	//   ....[12]....
        /*0090*/ 	.word	0xffffffff


	//----- nvinfo : EIATTR_COOP_GROUP_INSTR_OFFSETS
	.align		4
.L_41:
        /*0094*/ 	.byte	0x04, 0x28
        /*0096*/ 	.short	(.L_43 - .L_42)


	//   ....[0]....
.L_42:
        /*0098*/ 	.word	0x00000090


	//   ....[1]....
        /*009c*/ 	.word	0x000004d0


	//   ....[2]....
        /*00a0*/ 	.word	0x00000890


	//   ....[3]....
        /*00a4*/ 	.word	0x000009d0


	//   ....[4]....
        /*00a8*/ 	.word	0x00000ad0


	//   ....[5]....
        /*00ac*/ 	.word	0x00000c40


	//   ....[6]....
        /*00b0*/ 	.word	0x00000de0


	//   ....[7]....
        /*00b4*/ 	.word	0x00001eb0


	//   ....[8]....
        /*00b8*/ 	.word	0x00003620


	//   ....[9]....
        /*00bc*/ 	.word	0x00003830


	//   ....[10]....
        /*00c0*/ 	.word	0x00003860


	//   ....[11]....
        /*00c4*/ 	.word	0x000041b0


	//   ....[12]....
        /*00c8*/ 	.word	0x000043e0


	//----- nvinfo : EIATTR_VRC_CTA_INIT_COUNT
	.align		4
.L_43:
        /*00cc*/ 	.byte	0x02, 0x4a
        /*00ce*/ 	.byte	0x80
	.zero		1


	//----- nvinfo : EIATTR_SYSCALL_OFFSETS
	.align		4
        /*00d0*/ 	.byte	0x04, 0x46
        /*00d2*/ 	.short	(.L_45 - .L_44)


	//   ....[0]....
.L_44:
        /*00d4*/ 	.word	0x000057e0


	//   ....[1]....
        /*00d8*/ 	.word	0x00005920


	//   ....[2]....
        /*00dc*/ 	.word	0x00006030


	//----- nvinfo : EIATTR_MBARRIER_INSTR_OFFSETS
	.align		4
.L_45:
        /*00e0*/ 	.byte	0x04, 0x39
        /*00e2*/ 	.short	(.L_47 - .L_46)


	//   ....[0]....
.L_46:
        /*00e4*/ 	.word	0x000005d0
        /*00e8*/ 	.word	0x000000ff
        /*00ec*/ 	.word	0x00000000
        /*00f0*/ 	.short	0x0100
        /*00f2*/ 	.byte	0x05
	.zero		1


	//   ....[1]....
        /*00f4*/ 	.word	0x000005e0
        /*00f8*/ 	.word	0x000000ff
        /*00fc*/ 	.word	0x000000a8
        /*0100*/ 	.short	0x0100
        /*0102*/ 	.byte	0x05
	.zero		1


	//   ....[2]....
        /*0104*/ 	.word	0x000005f0
        /*0108*/ 	.word	0x000000ff
        /*010c*/ 	.word	0x00000008
        /*0110*/ 	.short	0x0100
        /*0112*/ 	.byte	0x05
	.zero		1


	//   ....[3]....
        /*0114*/ 	.word	0x00000600
        /*0118*/ 	.word	0x000000ff
        /*011c*/ 	.word	0x000000b0
        /*0120*/ 	.short	0x0100
        /*0122*/ 	.byte	0x05
	.zero		1


	//   ....[4]....
        /*0124*/ 	.word	0x00000610
        /*0128*/ 	.word	0x000000ff
        /*012c*/ 	.word	0x00000010
        /*0130*/ 	.short	0x0100
        /*0132*/ 	.byte	0x05
	.zero		1


	//   ....[5]....
        /*0134*/ 	.word	0x00000620
        /*0138*/ 	.word	0x000000ff
        /*013c*/ 	.word	0x000000b8
        /*0140*/ 	.short	0x0100
        /*0142*/ 	.byte	0x05
	.zero		1


	//   ....[6]....
        /*0144*/ 	.word	0x00000630
        /*0148*/ 	.word	0x000000ff
        /*014c*/ 	.word	0x00000018
        /*0150*/ 	.short	0x0100
        /*0152*/ 	.byte	0x05
	.zero		1


	//   ....[7]....
        /*0154*/ 	.word	0x00000640
        /*0158*/ 	.word	0x000000ff
        /*015c*/ 	.word	0x000000c0
        /*0160*/ 	.short	0x0100
        /*0162*/ 	.byte	0x05
	.zero		1


	//   ....[8]....
        /*0164*/ 	.word	0x00000650
        /*0168*/ 	.word	0x000000ff
        /*016c*/ 	.word	0x00000020
        /*0170*/ 	.short	0x0100
        /*0172*/ 	.byte	0x05
	.zero		1


	//   ....[9]....
        /*0174*/ 	.word	0x00000660
        /*0178*/ 	.word	0x000000ff
        /*017c*/ 	.word	0x000000c8
        /*0180*/ 	.short	0x0100
        /*0182*/ 	.byte	0x05
	.zero		1


	//   ....[10]....
        /*0184*/ 	.word	0x00000670
        /*0188*/ 	.word	0x000000ff
        /*018c*/ 	.word	0x00000028
        /*0190*/ 	.short	0x0100
        /*0192*/ 	.byte	0x05
	.zero		1


	//   ....[11]....
        /*0194*/ 	.word	0x00000680
        /*0198*/ 	.word	0x000000ff
        /*019c*/ 	.word	0x000000d0
        /*01a0*/ 	.short	0x0100
        /*01a2*/ 	.byte	0x05
	.zero		1


	//   ....[12]....
        /*01a4*/ 	.word	0x00000690
        /*01a8*/ 	.word	0x000000ff
        /*01ac*/ 	.word	0x00000030
        /*01b0*/ 	.short	0x0100
        /*01b2*/ 	.byte	0x05
	.zero		1


	//   ....[13]....
        /*01b4*/ 	.word	0x000006a0
        /*01b8*/ 	.word	0x000000ff
        /*01bc*/ 	.word	0x000000d8
        /*01c0*/ 	.short	0x0100
        /*01c2*/ 	.byte	0x05
	.zero		1


	//   ....[14]....
        /*01c4*/ 	.word	0x000006b0
        /*01c8*/ 	.word	0x000000ff
        /*01cc*/ 	.word	0x00000038
        /*01d0*/ 	.short	0x0100
        /*01d2*/ 	.byte	0x05
	.zero		1


	//   ....[15]....
        /*01d4*/ 	.word	0x000006c0
        /*01d8*/ 	.word	0x000000ff
        /*01dc*/ 	.word	0x000000e0
        /*01e0*/ 	.short	0x0100
        /*01e2*/ 	.byte	0x05
	.zero		1


	//   ....[16]....
        /*01e4*/ 	.word	0x000006d0
        /*01e8*/ 	.word	0x000000ff
        /*01ec*/ 	.word	0x00000040
        /*01f0*/ 	.short	0x0100
        /*01f2*/ 	.byte	0x05
	.zero		1


	//   ....[17]....
        /*01f4*/ 	.word	0x000006e0
        /*01f8*/ 	.word	0x000000ff
        /*01fc*/ 	.word	0x000000e8
        /*0200*/ 	.short	0x0100
        /*0202*/ 	.byte	0x05
	.zero		1


	//   ....[18]....
        /*0204*/ 	.word	0x000006f0
        /*0208*/ 	.word	0x000000ff
        /*020c*/ 	.word	0x00000048
        /*0210*/ 	.short	0x0100
        /*0212*/ 	.byte	0x05
	.zero		1


	//   ....[19]....
        /*0214*/ 	.word	0x00000700
        /*0218*/ 	.word	0x000000ff
        /*021c*/ 	.word	0x000000f0
        /*0220*/ 	.short	0x0100
        /*0222*/ 	.byte	0x05
	.zero		1


	//   ....[20]....
        /*0224*/ 	.word	0x00000710
        /*0228*/ 	.word	0x000000ff
        /*022c*/ 	.word	0x00000050
        /*0230*/ 	.short	0x0100
        /*0232*/ 	.byte	0x05
	.zero		1


	//   ....[21]....
        /*0234*/ 	.word	0x00000720
        /*0238*/ 	.word	0x000000ff
        /*023c*/ 	.word	0x000000f8
        /*0240*/ 	.short	0x0100
        /*0242*/ 	.byte	0x05
	.zero		1


	//   ....[22]....
        /*0244*/ 	.word	0x00000730
        /*0248*/ 	.word	0x000000ff
        /*024c*/ 	.word	0x00000058
        /*0250*/ 	.short	0x0100
        /*0252*/ 	.byte	0x05
	.zero		1


	//   ....[23]....
        /*0254*/ 	.word	0x00000740
        /*0258*/ 	.word	0x000000ff
        /*025c*/ 	.word	0x00000100
        /*0260*/ 	.short	0x0100
        /*0262*/ 	.byte	0x05
	.zero		1


	//   ....[24]....
        /*0264*/ 	.word	0x00000750
        /*0268*/ 	.word	0x000000ff
        /*026c*/ 	.word	0x00000060
        /*0270*/ 	.short	0x0100
        /*0272*/ 	.byte	0x05
	.zero		1


	//   ....[25]....
        /*0274*/ 	.word	0x00000760
        /*0278*/ 	.word	0x000000ff
        /*027c*/ 	.word	0x00000108
        /*0280*/ 	.short	0x0100
        /*0282*/ 	.byte	0x05
	.zero		1


	//   ....[26]....
        /*0284*/ 	.word	0x00000770
        /*0288*/ 	.word	0x000000ff
        /*028c*/ 	.word	0x00000068
        /*0290*/ 	.short	0x0100
        /*0292*/ 	.byte	0x05
	.zero		1


	//   ....[27]....
        /*0294*/ 	.word	0x00000780
        /*0298*/ 	.word	0x000000ff
        /*029c*/ 	.word	0x00000110
        /*02a0*/ 	.short	0x0100
        /*02a2*/ 	.byte	0x05
	.zero		1


	//   ....[28]....
        /*02a4*/ 	.word	0x00000790
        /*02a8*/ 	.word	0x000000ff
        /*02ac*/ 	.word	0x00000070
        /*02b0*/ 	.short	0x0100
        /*02b2*/ 	.byte	0x05
	.zero		1


	//   ....[29]....
        /*02b4*/ 	.word	0x000007a0
        /*02b8*/ 	.word	0x000000ff
        /*02bc*/ 	.word	0x00000118
        /*02c0*/ 	.short	0x0100
        /*02c2*/ 	.byte	0x05
	.zero		1


	//   ....[30]....
        /*02c4*/ 	.word	0x000007b0
        /*02c8*/ 	.word	0x000000ff
        /*02cc*/ 	.word	0x00000078
        /*02d0*/ 	.short	0x0100
        /*02d2*/ 	.byte	0x05
	.zero		1


	//   ....[31]....
        /*02d4*/ 	.word	0x000007c0
        /*02d8*/ 	.word	0x000000ff
        /*02dc*/ 	.word	0x00000120
        /*02e0*/ 	.short	0x0100
        /*02e2*/ 	.byte	0x05
	.zero		1


	//   ....[32]....
        /*02e4*/ 	.word	0x000007d0
        /*02e8*/ 	.word	0x000000ff
        /*02ec*/ 	.word	0x00000080
        /*02f0*/ 	.short	0x0100
        /*02f2*/ 	.byte	0x05
	.zero		1


	//   ....[33]....
        /*02f4*/ 	.word	0x000007e0
        /*02f8*/ 	.word	0x000000ff
        /*02fc*/ 	.word	0x00000128
        /*0300*/ 	.short	0x0100
        /*0302*/ 	.byte	0x05
	.zero		1


	//   ....[34]....
        /*0304*/ 	.word	0x000007f0
        /*0308*/ 	.word	0x000000ff
        /*030c*/ 	.word	0x00000088
        /*0310*/ 	.short	0x0100
        /*0312*/ 	.byte	0x05
	.zero		1


	//   ....[35]....
        /*0314*/ 	.word	0x00000800
        /*0318*/ 	.word	0x000000ff
        /*031c*/ 	.word	0x00000130
        /*0320*/ 	.short	0x0100
        /*0322*/ 	.byte	0x05
	.zero		1


	//   ....[36]....
        /*0324*/ 	.word	0x00000810
        /*0328*/ 	.word	0x000000ff
        /*032c*/ 	.word	0x00000090
        /*0330*/ 	.short	0x0100
        /*0332*/ 	.byte	0x05
	.zero		1


	//   ....[37]....
        /*0334*/ 	.word	0x00000820
        /*0338*/ 	.word	0x000000ff
        /*033c*/ 	.word	0x00000138
        /*0340*/ 	.short	0x0100
        /*0342*/ 	.byte	0x05
	.zero		1


	//   ....[38]....
        /*0344*/ 	.word	0x00000830
        /*0348*/ 	.word	0x000000ff
        /*034c*/ 	.word	0x00000098
        /*0350*/ 	.short	0x0100
        /*0352*/ 	.byte	0x05
	.zero		1


	//   ....[39]....
        /*0354*/ 	.word	0x00000840
        /*0358*/ 	.word	0x000000ff
        /*035c*/ 	.word	0x00000140
        /*0360*/ 	.short	0x0100
        /*0362*/ 	.byte	0x05
	.zero		1


	//   ....[40]....
        /*0364*/ 	.word	0x00000850
        /*0368*/ 	.word	0x000000ff
        /*036c*/ 	.word	0x000000a0
        /*0370*/ 	.short	0x0100
        /*0372*/ 	.byte	0x05
	.zero		1


	//   ....[41]....
        /*0374*/ 	.word	0x00000860
        /*0378*/ 	.word	0x000000ff
        /*037c*/ 	.word	0x00000148
        /*0380*/ 	.short	0x0100
        /*0382*/ 	.byte	0x05
	.zero		1


	//   ....[42]....
        /*0384*/ 	.word	0x000009a0
        /*0388*/ 	.word	0x000000ff
        /*038c*/ 	.word	0x00000150
        /*0390*/ 	.short	0x0100
        /*0392*/ 	.byte	0x06
	.zero		1


	//   ....[43]....
        /*0394*/ 	.word	0x000009b0
        /*0398*/ 	.word	0x000000ff
        /*039c*/ 	.word	0x00000158
        /*03a0*/ 	.short	0x0100
        /*03a2*/ 	.byte	0x06
	.zero		1


	//   ....[44]....
        /*03a4*/ 	.word	0x00000aa0
        /*03a8*/ 	.word	0x000000ff
        /*03ac*/ 	.word	0x00000160
        /*03b0*/ 	.short	0x0100
        /*03b2*/ 	.byte	0x05
	.zero		1


	//   ....[45]....
        /*03b4*/ 	.word	0x00000ab0
        /*03b8*/ 	.word	0x000000ff
        /*03bc*/ 	.word	0x00000168
        /*03c0*/ 	.short	0x0100
        /*03c2*/ 	.byte	0x05
	.zero		1


	//   ....[46]....
        /*03c4*/ 	.word	0x00000bf0
        /*03c8*/ 	.word	0x000000ff
        /*03cc*/ 	.word	0x00000170
        /*03d0*/ 	.short	0x0100
        /*03d2*/ 	.byte	0x05
	.zero		1


	//   ....[47]....
        /*03d4*/ 	.word	0x00000c00
        /*03d8*/ 	.word	0x000000ff
        /*03dc*/ 	.word	0x00000180
        /*03e0*/ 	.short	0x0100
        /*03e2*/ 	.byte	0x05
	.zero		1


	//   ....[48]....
        /*03e4*/ 	.word	0x00000c10
        /*03e8*/ 	.word	0x000000ff
        /*03ec*/ 	.word	0x00000178
        /*03f0*/ 	.short	0x0100
        /*03f2*/ 	.byte	0x05
	.zero		1


	//   ....[49]....
        /*03f4*/ 	.word	0x00000c20
        /*03f8*/ 	.word	0x000000ff
        /*03fc*/ 	.word	0x00000188
        /*0400*/ 	.short	0x0100
        /*0402*/ 	.byte	0x05
	.zero		1


	//   ....[50]....
        /*0404*/ 	.word	0x00000d50
        /*0408*/ 	.word	0x000000ff
        /*040c*/ 	.word	0x00000190
        /*0410*/ 	.short	0x0100
        /*0412*/ 	.byte	0x06
	.zero		1


	//   ....[51]....
        /*0414*/ 	.word	0x00000d60
        /*0418*/ 	.word	0x000000ff
        /*041c*/ 	.word	0x000001b0
        /*0420*/ 	.short	0x0100
        /*0422*/ 	.byte	0x06
	.zero		1


	//   ....[52]....
        /*0424*/ 	.word	0x00000d70
        /*0428*/ 	.word	0x000000ff
        /*042c*/ 	.word	0x00000198
        /*0430*/ 	.short	0x0100
        /*0432*/ 	.byte	0x06
	.zero		1


	//   ....[53]....
        /*0434*/ 	.word	0x00000d80
        /*0438*/ 	.word	0x000000ff
        /*043c*/ 	.word	0x000001b8
        /*0440*/ 	.short	0x0100
        /*0442*/ 	.byte	0x06
	.zero		1


	//   ....[54]....
        /*0444*/ 	.word	0x00000d90
        /*0448*/ 	.word	0x000000ff
        /*044c*/ 	.word	0x000001a0
        /*0450*/ 	.short	0x0100
        /*0452*/ 	.byte	0x06
	.zero		1


	//   ....[55]....
        /*0454*/ 	.word	0x00000da0
        /*0458*/ 	.word	0x000000ff
        /*045c*/ 	.word	0x000001c0
        /*0460*/ 	.short	0x0100
        /*0462*/ 	.byte	0x06
	.zero		1


	//   ....[56]....
        /*0464*/ 	.word	0x00000db0
        /*0468*/ 	.word	0x000000ff
        /*046c*/ 	.word	0x000001a8
        /*0470*/ 	.short	0x0100
        /*0472*/ 	.byte	0x06
	.zero		1


	//   ....[57]....
        /*0474*/ 	.word	0x00000dc0
        /*0478*/ 	.word	0x000000ff
        /*047c*/ 	.word	0x000001c8
        /*0480*/ 	.short	0x0100
        /*0482*/ 	.byte	0x06
	.zero		1


	//   ....[58]....
        /*0484*/ 	.word	0x00000eb0
        /*0488*/ 	.word	0x000000ff
        /*048c*/ 	.word	0x000001d0
        /*0490*/ 	.short	0x0100
        /*0492*/ 	.byte	0x05
	.zero		1


	//   ....[59]....
        /*0494*/ 	.word	0x00000ec0
        /*0498*/ 	.word	0x000000ff
        /*049c*/ 	.word	0x000001e0
        /*04a0*/ 	.short	0x0100
        /*04a2*/ 	.byte	0x05
	.zero		1


	//   ....[60]....
        /*04a4*/ 	.word	0x00000ed0
        /*04a8*/ 	.word	0x000000ff
        /*04ac*/ 	.word	0x000001d8
        /*04b0*/ 	.short	0x0100
        /*04b2*/ 	.byte	0x05
	.zero		1


	//   ....[61]....
        /*04b4*/ 	.word	0x00000ee0
        /*04b8*/ 	.word	0x000000ff
        /*04bc*/ 	.word	0x000001e8
        /*04c0*/ 	.short	0x0100
        /*04c2*/ 	.byte	0x05
	.zero		1


	//   ....[62]....
        /*04c4*/ 	.word	0x000017b0
        /*04c8*/ 	.word	0x00000003
        /*04cc*/ 	.word	0x000001e0
        /*04d0*/ 	.short	0x010a
        /*04d2*/ 	.byte	0xff
	.zero		1


	//   ....[63]....
        /*04d4*/ 	.word	0x000017e0
        /*04d8*/ 	.word	0x00000003
        /*04dc*/ 	.word	0x000001d0
        /*04e0*/ 	.short	0x0101
        /*04e2*/ 	.byte	0xff
	.zero		1


	//   ....[64]....
        /*04e4*/ 	.word	0x000018b0
        /*04e8*/ 	.word	0x000000ff
        /*04ec*/ 	.word	0x000000a8
        /*04f0*/ 	.short	0x010a
        /*04f2*/ 	.byte	0x08
	.zero		1


	//   ....[65]....
        /*04f4*/ 	.word	0x00001950
        /*04f8*/ 	.word	0x000000ff
        /*04fc*/ 	.word	0x000000a8
        /*0500*/ 	.short	0x010a
        /*0502*/ 	.byte	0x21
	.zero		1


	//   ....[66]....
        /*0504*/ 	.word	0x00001aa0
        /*0508*/ 	.word	0x000000ff
        /*050c*/ 	.word	0x000000a8
        /*0510*/ 	.short	0x010a
        /*0512*/ 	.byte	0x08
	.zero		1


	//   ....[67]....
        /*0514*/ 	.word	0x00001bb0
        /*0518*/ 	.word	0x000000ff
        /*051c*/ 	.word	0x00000168
        /*0520*/ 	.short	0x0101
        /*0522*/ 	.byte	0x04
	.zero		1


	//   ....[68]....
        /*0524*/ 	.word	0x00001bd0
        /*0528*/ 	.word	0x000000ff
        /*052c*/ 	.word	0x000000a8
        /*0530*/ 	.short	0x010a
        /*0532*/ 	.byte	0x08
	.zero		1


	//   ....[69]....
        /*0534*/ 	.word	0x00001c50
        /*0538*/ 	.word	0x000000ff
        /*053c*/ 	.word	0x000000a8
        /*0540*/ 	.short	0x010a
        /*0542*/ 	.byte	0x11
	.zero		1


	//   ....[70]....
        /*0544*/ 	.word	0x00001da0
        /*0548*/ 	.word	0x000000ff
        /*054c*/ 	.word	0x000000a8
        /*0550*/ 	.short	0x010a
        /*0552*/ 	.byte	0x08
	.zero		1


	//   ....[71]....
        /*0554*/ 	.word	0x00001ee0
        /*0558*/ 	.word	0x00000002
        /*055c*/ 	.word	0x00000170
        /*0560*/ 	.short	0x010a
        /*0562*/ 	.byte	0xff
	.zero		1


	//   ....[72]....
        /*0564*/ 	.word	0x00001fa0
        /*0568*/ 	.word	0x00000002
        /*056c*/ 	.word	0x00000000
        /*0570*/ 	.short	0x0101
        /*0572*/ 	.byte	0xff
	.zero		1


	//   ....[73]....
        /*0574*/ 	.word	0x00002500
        /*0578*/ 	.word	0x000000ff
        /*057c*/ 	.word	0x00000000
        /*0580*/ 	.short	0x010a
        /*0582*/ 	.byte	0x05
	.zero		1


	//   ....[74]....
        /*0584*/ 	.word	0x00002590
        /*0588*/ 	.word	0x000000ff
        /*058c*/ 	.word	0x00000000
        /*0590*/ 	.short	0x010a
        /*0592*/ 	.byte	0x05
	.zero		1


	//   ....[75]....
        /*0594*/ 	.word	0x00002620
        /*0598*/ 	.word	0x000000ff
        /*059c*/ 	.word	0x00000000
        /*05a0*/ 	.short	0x010a
        /*05a2*/ 	.byte	0x05
	.zero		1


	//   ....[76]....
        /*05a4*/ 	.word	0x000026b0
        /*05a8*/ 	.word	0x000000ff
        /*05ac*/ 	.word	0x00000000
        /*05b0*/ 	.short	0x010a
        /*05b2*/ 	.byte	0x05
	.zero		1


	//   ....[77]....
        /*05b4*/ 	.word	0x00002740
        /*05b8*/ 	.word	0x000000ff
        /*05bc*/ 	.word	0x00000000
        /*05c0*/ 	.short	0x010a
        /*05c2*/ 	.byte	0x05
	.zero		1


	//   ....[78]....
        /*05c4*/ 	.word	0x000027d0
        /*05c8*/ 	.word	0x000000ff
        /*05cc*/ 	.word	0x00000000
        /*05d0*/ 	.short	0x010a
        /*05d2*/ 	.byte	0x05
	.zero		1


	//   ....[79]....
        /*05d4*/ 	.word	0x00002860
        /*05d8*/ 	.word	0x000000ff
        /*05dc*/ 	.word	0x00000000
        /*05e0*/ 	.short	0x010a
        /*05e2*/ 	.byte	0x05
	.zero		1


	//   ....[80]....
        /*05e4*/ 	.word	0x000028f0
        /*05e8*/ 	.word	0x000000ff
        /*05ec*/ 	.word	0x00000000
        /*05f0*/ 	.short	0x010a
        /*05f2*/ 	.byte	0x05
	.zero		1


	//   ....[81]....
        /*05f4*/ 	.word	0x00002980
        /*05f8*/ 	.word	0x000000ff
        /*05fc*/ 	.word	0x00000000
        /*0600*/ 	.short	0x010a
        /*0602*/ 	.byte	0x05
	.zero		1


	//   ....[82]....
        /*0604*/ 	.word	0x00002a10
        /*0608*/ 	.word	0x000000ff
        /*060c*/ 	.word	0x00000000
        /*0610*/ 	.short	0x010a
        /*0612*/ 	.byte	0x05
	.zero		1


	//   ....[83]....
        /*0614*/ 	.word	0x00002aa0
        /*0618*/ 	.word	0x000000ff
        /*061c*/ 	.word	0x00000000
        /*0620*/ 	.short	0x010a
        /*0622*/ 	.byte	0x05
	.zero		1


	//   ....[84]....
        /*0624*/ 	.word	0x00002b30
        /*0628*/ 	.word	0x000000ff
        /*062c*/ 	.word	0x00000000
        /*0630*/ 	.short	0x010a
        /*0632*/ 	.byte	0x05
	.zero		1


	//   ....[85]....
        /*0634*/ 	.word	0x00002bc0
        /*0638*/ 	.word	0x000000ff
        /*063c*/ 	.word	0x00000000
        /*0640*/ 	.short	0x010a
        /*0642*/ 	.byte	0x05
	.zero		1


	//   ....[86]....
        /*0644*/ 	.word	0x00002c50
        /*0648*/ 	.word	0x000000ff
        /*064c*/ 	.word	0x00000000
        /*0650*/ 	.short	0x010a
        /*0652*/ 	.byte	0x05
	.zero		1


	//   ....[87]....
        /*0654*/ 	.word	0x00002ce0
        /*0658*/ 	.word	0x000000ff
        /*065c*/ 	.word	0x00000000
        /*0660*/ 	.short	0x010a
        /*0662*/ 	.byte	0x05
	.zero		1


	//   ....[88]....
        /*0664*/ 	.word	0x00002d70
        /*0668*/ 	.word	0x000000ff
        /*066c*/ 	.word	0x00000000
        /*0670*/ 	.short	0x010a
        /*0672*/ 	.byte	0x05
	.zero		1


	//   ....[89]....
        /*0674*/ 	.word	0x00002e00
        /*0678*/ 	.word	0x000000ff
        /*067c*/ 	.word	0x00000000
        /*0680*/ 	.short	0x010a
        /*0682*/ 	.byte	0x05
	.zero		1


	//   ....[90]....
        /*0684*/ 	.word	0x00002e90
        /*0688*/ 	.word	0x000000ff
        /*068c*/ 	.word	0x00000000
        /*0690*/ 	.short	0x010a
        /*0692*/ 	.byte	0x05
	.zero		1


	//   ....[91]....
        /*0694*/ 	.word	0x00002f20
        /*0698*/ 	.word	0x000000ff
        /*069c*/ 	.word	0x00000000
        /*06a0*/ 	.short	0x010a
        /*06a2*/ 	.byte	0x05
	.zero		1


	//   ....[92]....
        /*06a4*/ 	.word	0x00002fb0
        /*06a8*/ 	.word	0x000000ff
        /*06ac*/ 	.word	0x00000000
        /*06b0*/ 	.short	0x010a
        /*06b2*/ 	.byte	0x05
	.zero		1


	//   ....[93]....
        /*06b4*/ 	.word	0x00003050
        /*06b8*/ 	.word	0x00000000
        /*06bc*/ 	.word	0x00000000
        /*06c0*/ 	.short	0x010a
        /*06c2*/ 	.byte	0xff
	.zero		1


	//   ....[94]....
        /*06c4*/ 	.word	0x00003170
        /*06c8*/ 	.word	0x00000000
        /*06cc*/ 	.word	0x000001d0
        /*06d0*/ 	.short	0x010a
        /*06d2*/ 	.byte	0xff
	.zero		1


	//   ....[95]....
        /*06d4*/ 	.word	0x000031d0
        /*06d8*/ 	.word	0x00000004
        /*06dc*/ 	.word	0x00000000
        /*06e0*/ 	.short	0x0101
        /*06e2*/ 	.byte	0xff
	.zero		1


	//   ....[96]....
        /*06e4*/ 	.word	0x000031f0
        /*06e8*/ 	.word	0x000000ff
        /*06ec*/ 	.word	0x00000180
        /*06f0*/ 	.short	0x010a
        /*06f2*/ 	.byte	0x05
	.zero		1


	//   ....[97]....
        /*06f4*/ 	.word	0x00003310
        /*06f8*/ 	.word	0x00000000
        /*06fc*/ 	.word	0x00000170
        /*0700*/ 	.short	0x010a
        /*0702*/ 	.byte	0xff
	.zero		1


	//   ....[98]....
        /*0704*/ 	.word	0x00003420
        /*0708*/ 	.word	0x00000000
        /*070c*/ 	.word	0x00000000
        /*0710*/ 	.short	0x0101
        /*0712*/ 	.byte	0xff
	.zero		1


	//   ....[99]....
        /*0714*/ 	.word	0x000034b0
        /*0718*/ 	.word	0x000000ff
        /*071c*/ 	.word	0x00000180
        /*0720*/ 	.short	0x0106
        /*0722*/ 	.byte	0x05
	.zero		1


	//   ....[100]....
        /*0724*/ 	.word	0x000034d0
        /*0728*/ 	.word	0x000000ff
        /*072c*/ 	.word	0x00000180
        /*0730*/ 	.short	0x010a
        /*0732*/ 	.byte	0x05
	.zero		1


	//   ....[101]....
        /*0734*/ 	.word	0x00003560
        /*0738*/ 	.word	0x000000ff
        /*073c*/ 	.word	0x00000180
        /*0740*/ 	.short	0x0106
        /*0742*/ 	.byte	0x04
	.zero		1


	//   ....[102]....
        /*0744*/ 	.word	0x000035a0
        /*0748*/ 	.word	0x00000000
        /*074c*/ 	.word	0x00000180
        /*0750*/ 	.short	0x010a
        /*0752*/ 	.byte	0xff
	.zero		1


	//   ....[103]....
        /*0754*/ 	.word	0x00003aa0
        /*0758*/ 	.word	0x00000000
        /*075c*/ 	.word	0x00000170
        /*0760*/ 	.short	0x010a
        /*0762*/ 	.byte	0xff
	.zero		1


	//   ....[104]....
        /*0764*/ 	.word	0x00003bb0
        /*0768*/ 	.word	0x00000003
        /*076c*/ 	.word	0x00000000
        /*0770*/ 	.short	0x0101
        /*0772*/ 	.byte	0xff
	.zero		1


	//   ....[105]....
        /*0774*/ 	.word	0x00003bc0
        /*0778*/ 	.word	0x000000ff
        /*077c*/ 	.word	0x00000000
        /*0780*/ 	.short	0x010a
        /*0782*/ 	.byte	0x04
	.zero		1


	//   ....[106]....
        /*0784*/ 	.word	0x00003be0
        /*0788*/ 	.word	0x000000ff
        /*078c*/ 	.word	0x000001b0
        /*0790*/ 	.short	0x010a
        /*0792*/ 	.byte	0x08
	.zero		1


	//   ....[107]....
        /*0794*/ 	.word	0x00003cb0
        /*0798*/ 	.word	0x000000ff
        /*079c*/ 	.word	0x00000000
        /*07a0*/ 	.short	0x010a
        /*07a2*/ 	.byte	0x07
	.zero		1


	//   ....[108]....
        /*07a4*/ 	.word	0x00003df0
        /*07a8*/ 	.word	0x000000ff
        /*07ac*/ 	.word	0x00000000
        /*07b0*/ 	.short	0x010a
        /*07b2*/ 	.byte	0x04
	.zero		1


	//   ....[109]....
        /*07b4*/ 	.word	0x00003fe0
        /*07b8*/ 	.word	0x000000ff
        /*07bc*/ 	.word	0x00000000
        /*07c0*/ 	.short	0x010a
        /*07c2*/ 	.byte	0x05
	.zero		1


	//   ....[110]....
        /*07c4*/ 	.word	0x00004070
        /*07c8*/ 	.word	0x000000ff
        /*07cc*/ 	.word	0x00000000
        /*07d0*/ 	.short	0x010a
        /*07d2*/ 	.byte	0x05
	.zero		1


	//   ....[111]....
        /*07d4*/ 	.word	0x00004100
        /*07d8*/ 	.word	0x000000ff
        /*07dc*/ 	.word	0x00000000
        /*07e0*/ 	.short	0x010a
        /*07e2*/ 	.byte	0x05
	.zero		1


	//   ....[112]....
        /*07e4*/ 	.word	0x00004190
        /*07e8*/ 	.word	0x000000ff
        /*07ec*/ 	.word	0x00000000
        /*07f0*/ 	.short	0x010a
        /*07f2*/ 	.byte	0x07
	.zero		1


	//   ....[113]....
        /*07f4*/ 	.word	0x000045d0
        /*07f8*/ 	.word	0x00000000
        /*07fc*/ 	.word	0x00000170
        /*0800*/ 	.short	0x010a
        /*0802*/ 	.byte	0xff
	.zero		1


	//   ....[114]....
        /*0804*/ 	.word	0x000046c0
        /*0808*/ 	.word	0x00000000
        /*080c*/ 	.word	0x00000000
        /*0810*/ 	.short	0x0101
        /*0812*/ 	.byte	0xff
	.zero		1


	//   ....[115]....
        /*0814*/ 	.word	0x000049e0
        /*0818*/ 	.word	0x000000ff
        /*081c*/ 	.word	0x00000168
        /*0820*/ 	.short	0x010a
        /*0822*/ 	.byte	0x06
	.zero		1


	//   ....[116]....
        /*0824*/ 	.word	0x00004b60
        /*0828*/ 	.word	0x000000ff
        /*082c*/ 	.word	0x00000158
        /*0830*/ 	.short	0x010a
        /*0832*/ 	.byte	0x06
	.zero		1


	//   ....[117]....
        /*0834*/ 	.word	0x00004e90
        /*0838*/ 	.word	0x000000ff
        /*083c*/ 	.word	0x00000150
        /*0840*/ 	.short	0x010b
        /*0842*/ 	.byte	0x06
	.zero		1


	//   ....[118]....
        /*0844*/ 	.word	0x00004eb0
        /*0848*/ 	.word	0x000000ff
        /*084c*/ 	.word	0x00000000
        /*0850*/ 	.short	0x0101
        /*0852*/ 	.byte	0x25
	.zero		1


	//   ....[119]....
        /*0854*/ 	.word	0x00004ef0
        /*0858*/ 	.word	0x00000000
        /*085c*/ 	.word	0x00000158
        /*0860*/ 	.short	0x010a
        /*0862*/ 	.byte	0xff
	.zero		1


	//   ....[120]....
        /*0864*/ 	.word	0x000051f0
        /*0868*/ 	.word	0x00000000
        /*086c*/ 	.word	0x00000170
        /*0870*/ 	.short	0x010a
        /*0872*/ 	.byte	0xff
	.zero		1


	//   ....[121]....
        /*0874*/ 	.word	0x00005300
        /*0878*/ 	.word	0x00000000
        /*087c*/ 	.word	0x00000000
        /*0880*/ 	.short	0x0101
        /*0882*/ 	.byte	0xff
	.zero		1


	//   ....[122]....
        /*0884*/ 	.word	0x00005c70
        /*0888*/ 	.word	0x000000ff
        /*088c*/ 	.word	0x00000150
        /*0890*/ 	.short	0x010a
        /*0892*/ 	.byte	0x2b
	.zero		1


	//   ....[123]....
        /*0894*/ 	.word	0x00005c80
        /*0898*/ 	.word	0x0000005c
        /*089c*/ 	.word	0x00000190
        /*08a0*/ 	.short	0x010a
        /*08a2*/ 	.byte	0xff
	.zero		1


	//   ....[124]....
        /*08a4*/ 	.word	0x00005dd0
        /*08a8*/ 	.word	0x000000ff
        /*08ac*/ 	.word	0x00000150
        /*08b0*/ 	.short	0x010a
        /*08b2*/ 	.byte	0x2b
	.zero		1


	//   ....[125]....
        /*08b4*/ 	.word	0x00005eb0
        /*08b8*/ 	.word	0x000000ff
        /*08bc*/ 	.word	0x00000000
        /*08c0*/ 	.short	0x0101
        /*08c2*/ 	.byte	0x04
	.zero		1


	//   ....[126]....
        /*08c4*/ 	.word	0x00005f10
        /*08c8*/ 	.word	0x0000005c
        /*08cc*/ 	.word	0x00000190
        /*08d0*/ 	.short	0x010a
        /*08d2*/ 	.byte	0xff
	.zero		1


	//   ....[127]....
        /*08d4*/ 	.word	0x000062d0
        /*08d8*/ 	.word	0x000000ff
        /*08dc*/ 	.word	0x00000000
        /*08e0*/ 	.short	0x0101
        /*08e2*/ 	.byte	0x05
	.zero		1


	//   ....[128]....
        /*08e4*/ 	.word	0x00006b60
        /*08e8*/ 	.word	0x00000003
        /*08ec*/ 	.word	0x000001e0
        /*08f0*/ 	.short	0x010a
        /*08f2*/ 	.byte	0xff
	.zero		1


	//   ....[129]....
        /*08f4*/ 	.word	0x00006bc0
        /*08f8*/ 	.word	0x00000002
        /*08fc*/ 	.word	0x000000a8
        /*0900*/ 	.short	0x010a
        /*0902*/ 	.byte	0xff
	.zero		1


	//   ....[130]....
        /*0904*/ 	.word	0x00006c20
        /*0908*/ 	.word	0x00000002
        /*090c*/ 	.word	0x000000a8
        /*0910*/ 	.short	0x010a
        /*0912*/ 	.byte	0xff
	.zero		1


	//   ....[131]....
        /*0914*/ 	.word	0x00006c70
        /*0918*/ 	.word	0x00000002
        /*091c*/ 	.word	0x00000170
        /*0920*/ 	.short	0x010a
        /*0922*/ 	.byte	0xff
	.zero		1


	//   ....[132]....
        /*0924*/ 	.word	0x00006cd0
        /*0928*/ 	.word	0x00000000
        /*092c*/ 	.word	0x00000000
        /*0930*/ 	.short	0x010a
        /*0932*/ 	.byte	0xff
	.zero		1


	//   ....[133]....
        /*0934*/ 	.word	0x00006d30
        /*0938*/ 	.word	0x00000000
        /*093c*/ 	.word	0x00000000
        /*0940*/ 	.short	0x010a
        /*0942*/ 	.byte	0xff
	.zero		1


	//   ....[134]....
        /*0944*/ 	.word	0x00006d90
        /*0948*/ 	.word	0x00000000
        /*094c*/ 	.word	0x00000000
        /*0950*/ 	.short	0x010a
        /*0952*/ 	.byte	0xff
	.zero		1


	//   ....[135]....
        /*0954*/ 	.word	0x00006df0
        /*0958*/ 	.word	0x00000000
        /*095c*/ 	.word	0x00000000
        /*0960*/ 	.short	0x010a
        /*0962*/ 	.byte	0xff
	.zero		1


	//   ....[136]....
        /*0964*/ 	.word	0x00006e50
        /*0968*/ 	.word	0x00000000
        /*096c*/ 	.word	0x00000000
        /*0970*/ 	.short	0x010a
        /*0972*/ 	.byte	0xff
	.zero		1


	//   ....[137]....
        /*0974*/ 	.word	0x00006eb0
        /*0978*/ 	.word	0x00000000
        /*097c*/ 	.word	0x00000000
        /*0980*/ 	.short	0x010a
        /*0982*/ 	.byte	0xff
	.zero		1


	//   ....[138]....
        /*0984*/ 	.word	0x00006f10
        /*0988*/ 	.word	0x00000000
        /*098c*/ 	.word	0x00000000
        /*0990*/ 	.short	0x010a
        /*0992*/ 	.byte	0xff
	.zero		1


	//   ....[139]....
        /*0994*/ 	.word	0x00006f70
        /*0998*/ 	.word	0x00000000
        /*099c*/ 	.word	0x00000000
        /*09a0*/ 	.short	0x010a
        /*09a2*/ 	.byte	0xff
	.zero		1


	//   ....[140]....
        /*09a4*/ 	.word	0x00006fd0
        /*09a8*/ 	.word	0x00000000
        /*09ac*/ 	.word	0x00000000
        /*09b0*/ 	.short	0x010a
        /*09b2*/ 	.byte	0xff
	.zero		1


	//   ....[141]....
        /*09b4*/ 	.word	0x00007030
        /*09b8*/ 	.word	0x00000000
        /*09bc*/ 	.word	0x00000000
        /*09c0*/ 	.short	0x010a
        /*09c2*/ 	.byte	0xff
	.zero		1


	//   ....[142]....
        /*09c4*/ 	.word	0x00007090
        /*09c8*/ 	.word	0x00000000
        /*09cc*/ 	.word	0x00000000
        /*09d0*/ 	.short	0x010a
        /*09d2*/ 	.byte	0xff
	.zero		1


	//   ....[143]....
        /*09d4*/ 	.word	0x000070f0
        /*09d8*/ 	.word	0x00000000
        /*09dc*/ 	.word	0x00000000
        /*09e0*/ 	.short	0x010a
        /*09e2*/ 	.byte	0xff
	.zero		1


	//   ....[144]....
        /*09e4*/ 	.word	0x00007150
        /*09e8*/ 	.word	0x00000000
        /*09ec*/ 	.word	0x00000000
        /*09f0*/ 	.short	0x010a
        /*09f2*/ 	.byte	0xff
	.zero		1


	//   ....[145]....
        /*09f4*/ 	.word	0x000071b0
        /*09f8*/ 	.word	0x00000000
        /*09fc*/ 	.word	0x00000000
        /*0a00*/ 	.short	0x010a
        /*0a02*/ 	.byte	0xff
	.zero		1


	//   ....[146]....
        /*0a04*/ 	.word	0x00007210
        /*0a08*/ 	.word	0x00000000
        /*0a0c*/ 	.word	0x00000000
        /*0a10*/ 	.short	0x010a
        /*0a12*/ 	.byte	0xff
	.zero		1


	//   ....[147]....
        /*0a14*/ 	.word	0x00007270
        /*0a18*/ 	.word	0x00000000
        /*0a1c*/ 	.word	0x00000000
        /*0a20*/ 	.short	0x010a
        /*0a22*/ 	.byte	0xff
	.zero		1


	//   ....[148]....
        /*0a24*/ 	.word	0x000072d0
        /*0a28*/ 	.word	0x00000000
        /*0a2c*/ 	.word	0x00000000
        /*0a30*/ 	.short	0x010a
        /*0a32*/ 	.byte	0xff
	.zero		1


	//   ....[149]....
        /*0a34*/ 	.word	0x00007330
        /*0a38*/ 	.word	0x00000000
        /*0a3c*/ 	.word	0x00000000
        /*0a40*/ 	.short	0x010a
        /*0a42*/ 	.byte	0xff
	.zero		1


	//   ....[150]....
        /*0a44*/ 	.word	0x00007390
        /*0a48*/ 	.word	0x00000000
        /*0a4c*/ 	.word	0x00000000
        /*0a50*/ 	.short	0x010a
        /*0a52*/ 	.byte	0xff
	.zero		1


	//   ....[151]....
        /*0a54*/ 	.word	0x000073f0
        /*0a58*/ 	.word	0x00000000
        /*0a5c*/ 	.word	0x00000000
        /*0a60*/ 	.short	0x010a
        /*0a62*/ 	.byte	0xff
	.zero		1


	//   ....[152]....
        /*0a64*/ 	.word	0x00007440
        /*0a68*/ 	.word	0x00000000
        /*0a6c*/ 	.word	0x000001d0
        /*0a70*/ 	.short	0x010a
        /*0a72*/ 	.byte	0xff
	.zero		1


	//   ....[153]....
        /*0a74*/ 	.word	0x000074a0
        /*0a78*/ 	.word	0x00000000
        /*0a7c*/ 	.word	0x00000180
        /*0a80*/ 	.short	0x010a
        /*0a82*/ 	.byte	0xff
	.zero		1


	//   ....[154]....
        /*0a84*/ 	.word	0x000074f0
        /*0a88*/ 	.word	0x00000000
        /*0a8c*/ 	.word	0x00000170
        /*0a90*/ 	.short	0x010a
        /*0a92*/ 	.byte	0xff
	.zero		1


	//   ....[155]....
        /*0a94*/ 	.word	0x00007550
        /*0a98*/ 	.word	0x00000000
        /*0a9c*/ 	.word	0x00000180
        /*0aa0*/ 	.short	0x010a
        /*0aa2*/ 	.byte	0xff
	.zero		1


	//   ....[156]....
        /*0aa4*/ 	.word	0x000075a0
        /*0aa8*/ 	.word	0x00000000
        /*0aac*/ 	.word	0x00000170
        /*0ab0*/ 	.short	0x010a
        /*0ab2*/ 	.byte	0xff
	.zero		1


	//   ....[157]....
        /*0ab4*/ 	.word	0x00007600
        /*0ab8*/ 	.word	0x00000003
        /*0abc*/ 	.word	0x000001b0
        /*0ac0*/ 	.short	0x010a
        /*0ac2*/ 	.byte	0xff
	.zero		1


	//   ....[158]....
        /*0ac4*/ 	.word	0x00007660
        /*0ac8*/ 	.word	0x00000000
        /*0acc*/ 	.word	0x00000000
        /*0ad0*/ 	.short	0x010a
        /*0ad2*/ 	.byte	0xff
	.zero		1


	//   ....[159]....
        /*0ad4*/ 	.word	0x000076c0
        /*0ad8*/ 	.word	0x00000000
        /*0adc*/ 	.word	0x00000000
        /*0ae0*/ 	.short	0x010a
        /*0ae2*/ 	.byte	0xff
	.zero		1


	//   ....[160]....
        /*0ae4*/ 	.word	0x00007720
        /*0ae8*/ 	.word	0x00000000
        /*0aec*/ 	.word	0x00000000
        /*0af0*/ 	.short	0x010a
        /*0af2*/ 	.byte	0xff
	.zero		1


	//   ....[161]....
        /*0af4*/ 	.word	0x00007780
        /*0af8*/ 	.word	0x00000000
        /*0afc*/ 	.word	0x00000000
        /*0b00*/ 	.short	0x010a
        /*0b02*/ 	.byte	0xff
	.zero		1


	//   ....[162]....
        /*0b04*/ 	.word	0x000077e0
        /*0b08*/ 	.word	0x00000000
        /*0b0c*/ 	.word	0x00000000
        /*0b10*/ 	.short	0x010a
        /*0b12*/ 	.byte	0xff
	.zero		1


	//   ....[163]....
        /*0b14*/ 	.word	0x00007830
        /*0b18*/ 	.word	0x00000000
        /*0b1c*/ 	.word	0x00000170
        /*0b20*/ 	.short	0x010a
        /*0b22*/ 	.byte	0xff
	.zero		1


	//   ....[164]....
        /*0b24*/ 	.word	0x00007890
        /*0b28*/ 	.word	0x00000000
        /*0b2c*/ 	.word	0x00000168
        /*0b30*/ 	.short	0x010a
        /*0b32*/ 	.byte	0xff
	.zero		1


	//   ....[165]....
        /*0b34*/ 	.word	0x000078f0
        /*0b38*/ 	.word	0x00000003
        /*0b3c*/ 	.word	0x00000158
        /*0b40*/ 	.short	0x010a
        /*0b42*/ 	.byte	0xff
	.zero		1


	//   ....[166]....
        /*0b44*/ 	.word	0x00007940
        /*0b48*/ 	.word	0x00000000
        /*0b4c*/ 	.word	0x00000170
        /*0b50*/ 	.short	0x010a
        /*0b52*/ 	.byte	0xff
	.zero		1


	//   ....[167]....
        /*0b54*/ 	.word	0x000079a0
        /*0b58*/ 	.word	0x00000000
        /*0b5c*/ 	.word	0x00000150
        /*0b60*/ 	.short	0x010a
        /*0b62*/ 	.byte	0xff
	.zero		1


	//   ....[168]....
        /*0b64*/ 	.word	0x000079f0
        /*0b68*/ 	.word	0x0000005c
        /*0b6c*/ 	.word	0x00000190
        /*0b70*/ 	.short	0x010a
        /*0b72*/ 	.byte	0xff
	.zero		1


	//----- nvinfo : EIATTR_NUM_MBARRIERS
	.align		4
.L_47:
        /*0b74*/ 	.byte	0x03, 0x38
        /*0b76*/ 	.short	0x003e


	//----- nvinfo : EIATTR_EXIT_INSTR_OFFSETS
	.align		4
        /*0b78*/ 	.byte	0x04, 0x1c
        /*0b7a*/ 	.short	(.L_49 - .L_48)


	//   ....[0]....
.L_48:
        /*0b7c*/ 	.word	0x00003080


	//   ....[1]....
        /*0b80*/ 	.word	0x00003570


	//   ....[2]....
        /*0b84*/ 	.word	0x000035d0


	//   ....[3]....
        /*0b88*/ 	.word	0x000043f0


	//   ....[4]....
        /*0b8c*/ 	.word	0x00004f20


	//   ....[5]....
        /*0b90*/ 	.word	0x00004f60


	//   ....[6]....
        /*0b94*/ 	.word	0x00006b50


	//----- nvinfo : EIATTR_MAX_THREADS
	.align		4
.L_49:
        /*0b98*/ 	.byte	0x04, 0x05
        /*0b9a*/ 	.short	(.L_51 - .L_50)
.L_50:
        /*0b9c*/ 	.word	0x00000100
        /*0ba0*/ 	.word	0x00000001
        /*0ba4*/ 	.word	0x00000001


	//----- nvinfo : EIATTR_CRS_STACK_SIZE
	.align		4
.L_51:
        /*0ba8*/ 	.byte	0x04, 0x1e
        /*0baa*/ 	.short	(.L_53 - .L_52)
.L_52:
        /*0bac*/ 	.word	0x00000000


	//----- nvinfo : EIATTR_CBANK_PARAM_SIZE
	.align		4
.L_53:
        /*0bb0*/ 	.byte	0x03, 0x19
        /*0bb2*/ 	.short	0x0800


	//----- nvinfo : EIATTR_PARAM_CBANK
	.align		4
        /*0bb4*/ 	.byte	0x04, 0x0a
        /*0bb6*/ 	.short	(.L_55 - .L_54)
	.align		4
.L_54:
        /*0bb8*/ 	.word	index@(.nv.constant0._ZN7cutlass13device_kernelINS_4gemm6kernel13GemmUniversalIN4cute5tupleIJiiiiEEENS1_10collective13CollectiveMmaINS1_35MainloopSm100TmaUmmaWarpSpecializedILi21ELi2ELi4ENS5_IJNS4_1CILi1EEESB_SB_EEEEENS5_IJNSA_ILi128EEENSA_ILi32EEENSA_ILi64EEEEEENS_12float_e4m3_tENS5_IJlSB_lEEESI_SJ_NS4_8TiledMMAINS4_8MMA_AtomIJNS4_10MMA_TraitsINS4_19SM100_MMA_F8F6F4_SSEJSI_SI_fSE_SF_NS4_17integral_constantINS4_4UMMA5MajorELSQ_0EEESR_NSO_INSP_7ScaleInELSS_0EEEST_EEEEEENS4_6LayoutISC_NS5_IJNSA_ILi0EEESX_SX_EEEEENS5_IJNS4_10UnderscoreES10_S10_EEEEENS4_13SM90_TMA_LOADENS4_14ComposedLayoutINS4_7SwizzleILi2ELi4ELi3EEENS4_18smem_ptr_flag_bitsILi8EEENSW_INS5_IJNSA_ILi8EEESG_EEENS5_IJSG_SB_EEEEEEEvNS4_8identityES13_S1D_vS1E_EENS_8epilogue10collective18CollectiveEpilogueINS1G_23Sm100TmaWarpSpecializedILi1ELi1ELi32ELb0ELb0EEEJSH_NS5_IJNSW_ISE_SB_EENSW_ISF_SB_EEEEESI_SJ_SI_SJ_NS1G_6fusion15FusionCallbacksIS1K_NS1O_17LinearCombinationISI_fSI_fLNS_15FloatRoundStyleE2EEESH_S1N_JEEENS4_5SM1004TMEM4LOAD26SM100_TMEM_LOAD_32dp32b32xES13_NS14_INS15_ILi1ELi4ELi3EEES18_NSW_INS5_IJS19_SF_EEENS5_IJSF_SB_EEEEEEENS4_39AutoVectorizingCopyWithAssumedAlignmentILi128EEENS4_14SM90_TMA_STOREES22_S24_S24_EEEvvEEEEvNT_6ParamsE)
        /*0bbc*/ 	.short	0x0380
        /*0bbe*/ 	.short	0x0800


	//----- nvinfo : EIATTR_SW_WAR
	.align		4
.L_55:
        /*0bc0*/ 	.byte	0x04, 0x36
        /*0bc2*/ 	.short	(.L_57 - .L_56)
.L_56:
        /*0bc4*/ 	.word	0x00000008
.L_57:


//--------------------- .nv.callgraph             --------------------------
	.section	.nv.callgraph,"",@"SHT_CUDA_CALLGRAPH"
	.align	4
	.sectionentsize	8
	.align		4
        /*0000*/ 	.word	0x00000000
	.align		4
        /*0004*/ 	.word	0xffffffff
	.align		4
        /*0008*/ 	.word	index@(_ZN7cutlass13device_kernelINS_4gemm6kernel13GemmUniversalIN4cute5tupleIJiiiiEEENS1_10collective13CollectiveMmaINS1_35MainloopSm100TmaUmmaWarpSpecializedILi21ELi2ELi4ENS5_IJNS4_1CILi1EEESB_SB_EEEEENS5_IJNSA_ILi128EEENSA_ILi32EEENSA_ILi64EEEEEENS_12float_e4m3_tENS5_IJlSB_lEEESI_SJ_NS4_8TiledMMAINS4_8MMA_AtomIJNS4_10MMA_TraitsINS4_19SM100_MMA_F8F6F4_SSEJSI_SI_fSE_SF_NS4_17integral_constantINS4_4UMMA5MajorELSQ_0EEESR_NSO_INSP_7ScaleInELSS_0EEEST_EEEEEENS4_6LayoutISC_NS5_IJNSA_ILi0EEESX_SX_EEEEENS5_IJNS4_10UnderscoreES10_S10_EEEEENS4_13SM90_TMA_LOADENS4_14ComposedLayoutINS4_7SwizzleILi2ELi4ELi3EEENS4_18smem_ptr_flag_bitsILi8EEENSW_INS5_IJNSA_ILi8EEESG_EEENS5_IJSG_SB_EEEEEEEvNS4_8identityES13_S1D_vS1E_EENS_8epilogue10collective18CollectiveEpilogueINS1G_23Sm100TmaWarpSpecializedILi1ELi1ELi32ELb0ELb0EEEJSH_NS5_IJNSW_ISE_SB_EENSW_ISF_SB_EEEEESI_SJ_SI_SJ_NS1G_6fusion15FusionCallbacksIS1K_NS1O_17LinearCombinationISI_fSI_fLNS_15FloatRoundStyleE2EEESH_S1N_JEEENS4_5SM1004TMEM4LOAD26SM100_TMEM_LOAD_32dp32b32xES13_NS14_INS15_ILi1ELi4ELi3EEES18_NSW_INS5_IJS19_SF_EEENS5_IJSF_SB_EEEEEEENS4_39AutoVectorizingCopyWithAssumedAlignmentILi128EEENS4_14SM90_TMA_STOREES22_S24_S24_EEEvvEEEEvNT_6ParamsE)
	.align		4
        /*000c*/ 	.word	index@(__assertfail)
	.align		4
        /*0010*/ 	.word	0x00000000
	.align		4
        /*0014*/ 	.word	0xfffffffe
	.align		4
        /*0018*/ 	.word	0x00000000
	.align		4
        /*001c*/ 	.word	0xfffffffd
	.align		4
        /*0020*/ 	.word	0x00000000
	.align		4
        /*0024*/ 	.word	0xfffffffc


//--------------------- .nv.constant4             --------------------------
	.section	.nv.constant4,"a",@progbits
	.align	8
	.align		8
.nv.constant4:
        /*0000*/ 	.dword	__assertfail
	.align		8
        /*0008*/ 	.dword	__unnamed_1
	.align		8
        /*0010*/ 	.dword	__unnamed_2
	.align		8
        /*0018*/ 	.dword	_ZN40_INTERNAL_97ffb4e9_4_k_cu_3b13088e_161394cuda3std3__45__cpo5beginE
	.align		8
        /*0020*/ 	.dword	_ZN40_INTERNAL_97ffb4e9_4_k_cu_3b13088e_161394cuda3std3__45__cpo3endE
	.align		8
        /*0028*/ 	.dword	_ZN40_INTERNAL_97ffb4e9_4_k_cu_3b13088e_161394cuda3std3__45__cpo6cbeginE
	.align		8
        /*0030*/ 	.dword	_ZN40_INTERNAL_97ffb4e9_4_k_cu_3b13088e_161394cuda3std3__45__cpo4cendE
	.align		8
        /*0038*/ 	.dword	_ZN40_INTERNAL_97ffb4e9_4_k_cu_3b13088e_161394cuda3std3__442_GLOBAL__N__97ffb4e9_4_k_cu_3b13088e_161396ignoreE
	.align		8
        /*0040*/ 	.dword	_ZN40_INTERNAL_97ffb4e9_4_k_cu_3b13088e_161394cuda3std3__419piecewise_constructE
	.align		8
        /*0048*/ 	.dword	_ZN40_INTERNAL_97ffb4e9_4_k_cu_3b13088e_161394cuda3std3__48in_placeE
	.align		8
        /*0050*/ 	.dword	_ZN40_INTERNAL_97ffb4e9_4_k_cu_3b13088e_161394cuda3std6ranges3__45__cpo4swapE
	.align		8
        /*0058*/ 	.dword	_ZN40_INTERNAL_97ffb4e9_4_k_cu_3b13088e_161394cuda3std6ranges3__45__cpo9iter_moveE
	.align		8
        /*0060*/ 	.dword	_ZN40_INTERNAL_97ffb4e9_4_k_cu_3b13088e_161394cute7productE
	.align		8
        /*0068*/ 	.dword	_ZN40_INTERNAL_97ffb4e9_4_k_cu_3b13088e_161394cute1_E
	.align		8
        /*0070*/ 	.dword	$str$25
	.align		8
        /*0078*/ 	.dword	$str$26
	.align		8
        /*0080*/ 	.dword	$str$27
	.align		8
        /*0088*/ 	.dword	$str$28


//--------------------- .text._ZN7cutlass13device_kernelINS_4gemm6kernel13GemmUniversalIN4cute5tupleIJiiiiEEENS1_10collective13CollectiveMmaINS1_35MainloopSm100TmaUmmaWarpSpecializedILi21ELi2ELi4ENS5_IJNS4_1CILi1EEESB_SB_EEEEENS5_IJNSA_ILi128EEENSA_ILi32EEENSA_ILi64EEEEEENS_12float_e4m3_tENS5_IJlSB_lEEESI_SJ_NS4_8TiledMMAINS4_8MMA_AtomIJNS4_10MMA_TraitsINS4_19SM100_MMA_F8F6F4_SSEJSI_SI_fSE_SF_NS4_17integral_constantINS4_4UMMA5MajorELSQ_0EEESR_NSO_INSP_7ScaleInELSS_0EEEST_EEEEEENS4_6LayoutISC_NS5_IJNSA_ILi0EEESX_SX_EEEEENS5_IJNS4_10UnderscoreES10_S10_EEEEENS4_13SM90_TMA_LOADENS4_14ComposedLayoutINS4_7SwizzleILi2ELi4ELi3EEENS4_18smem_ptr_flag_bitsILi8EEENSW_INS5_IJNSA_ILi8EEESG_EEENS5_IJSG_SB_EEEEEEEvNS4_8identityES13_S1D_vS1E_EENS_8epilogue10collective18CollectiveEpilogueINS1G_23Sm100TmaWarpSpecializedILi1ELi1ELi32ELb0ELb0EEEJSH_NS5_IJNSW_ISE_SB_EENSW_ISF_SB_EEEEESI_SJ_SI_SJ_NS1G_6fusion15FusionCallbacksIS1K_NS1O_17LinearCombinationISI_fSI_fLNS_15FloatRoundStyleE2EEESH_S1N_JEEENS4_5SM1004TMEM4LOAD26SM100_TMEM_LOAD_32dp32b32xES13_NS14_INS15_ILi1ELi4ELi3EEES18_NSW_INS5_IJS19_SF_EEENS5_IJSF_SB_EEEEEEENS4_39AutoVectorizingCopyWithAssumedAlignmentILi128EEENS4_14SM90_TMA_STOREES22_S24_S24_EEEvvEEEEvNT_6ParamsE --------------------------
	.section	.text._ZN7cutlass13device_kernelINS_4gemm6kernel13GemmUniversalIN4cute5tupleIJiiiiEEENS1_10collective13CollectiveMmaINS1_35MainloopSm100TmaUmmaWarpSpecializedILi21ELi2ELi4ENS5_IJNS4_1CILi1EEESB_SB_EEEEENS5_IJNSA_ILi128EEENSA_ILi32EEENSA_ILi64EEEEEENS_12float_e4m3_tENS5_IJlSB_lEEESI_SJ_NS4_8TiledMMAINS4_8MMA_AtomIJNS4_10MMA_TraitsINS4_19SM100_MMA_F8F6F4_SSEJSI_SI_fSE_SF_NS4_17integral_constantINS4_4UMMA5MajorELSQ_0EEESR_NSO_INSP_7ScaleInELSS_0EEEST_EEEEEENS4_6LayoutISC_NS5_IJNSA_ILi0EEESX_SX_EEEEENS5_IJNS4_10UnderscoreES10_S10_EEEEENS4_13SM90_TMA_LOADENS4_14ComposedLayoutINS4_7SwizzleILi2ELi4ELi3EEENS4_18smem_ptr_flag_bitsILi8EEENSW_INS5_IJNSA_ILi8EEESG_EEENS5_IJSG_SB_EEEEEEEvNS4_8identityES13_S1D_vS1E_EENS_8epilogue10collective18CollectiveEpilogueINS1G_23Sm100TmaWarpSpecializedILi1ELi1ELi32ELb0ELb0EEEJSH_NS5_IJNSW_ISE_SB_EENSW_ISF_SB_EEEEESI_SJ_SI_SJ_NS1G_6fusion15FusionCallbacksIS1K_NS1O_17LinearCombinationISI_fSI_fLNS_15FloatRoundStyleE2EEESH_S1N_JEEENS4_5SM1004TMEM4LOAD26SM100_TMEM_LOAD_32dp32b32xES13_NS14_INS15_ILi1ELi4ELi3EEES18_NSW_INS5_IJS19_SF_EEENS5_IJSF_SB_EEEEEEENS4_39AutoVectorizingCopyWithAssumedAlignmentILi128EEENS4_14SM90_TMA_STOREES22_S24_S24_EEEvvEEEEvNT_6ParamsE,"ax",@progbits
	.align	128
.text._ZN7cutlass13device_kernelINS_4gemm6kernel13GemmUniversalIN4cute5tupleIJiiiiEEENS1_10collective13CollectiveMmaINS1_35MainloopSm100TmaUmmaWarpSpecializedILi21ELi2ELi4ENS5_IJNS4_1CILi1EEESB_SB_EEEEENS5_IJNSA_ILi128EEENSA_ILi32EEENSA_ILi64EEEEEENS_12float_e4m3_tENS5_IJlSB_lEEESI_SJ_NS4_8TiledMMAINS4_8MMA_AtomIJNS4_10MMA_TraitsINS4_19SM100_MMA_F8F6F4_SSEJSI_SI_fSE_SF_NS4_17integral_constantINS4_4UMMA5MajorELSQ_0EEESR_NSO_INSP_7ScaleInELSS_0EEEST_EEEEEENS4_6LayoutISC_NS5_IJNSA_ILi0EEESX_SX_EEEEENS5_IJNS4_10UnderscoreES10_S10_EEEEENS4_13SM90_TMA_LOADENS4_14ComposedLayoutINS4_7SwizzleILi2ELi4ELi3EEENS4_18smem_ptr_flag_bitsILi8EEENSW_INS5_IJNSA_ILi8EEESG_EEENS5_IJSG_SB_EEEEEEEvNS4_8identityES13_S1D_vS1E_EENS_8epilogue10collective18CollectiveEpilogueINS1G_23Sm100TmaWarpSpecializedILi1ELi1ELi32ELb0ELb0EEEJSH_NS5_IJNSW_ISE_SB_EENSW_ISF_SB_EEEEESI_SJ_SI_SJ_NS1G_6fusion15FusionCallbacksIS1K_NS1O_17LinearCombinationISI_fSI_fLNS_15FloatRoundStyleE2EEESH_S1N_JEEENS4_5SM1004TMEM4LOAD26SM100_TMEM_LOAD_32dp32b32xES13_NS14_INS15_ILi1ELi4ELi3EEES18_NSW_INS5_IJS19_SF_EEENS5_IJSF_SB_EEEEEEENS4_39AutoVectorizingCopyWithAssumedAlignmentILi128EEENS4_14SM90_TMA_STOREES22_S24_S24_EEEvvEEEEvNT_6ParamsE:
        .type           _ZN7cutlass13device_kernelINS_4gemm6kernel13GemmUniversalIN4cute5tupleIJiiiiEEENS1_10collective13CollectiveMmaINS1_35MainloopSm100TmaUmmaWarpSpecializedILi21ELi2ELi4ENS5_IJNS4_1CILi1EEESB_SB_EEEEENS5_IJNSA_ILi128EEENSA_ILi32EEENSA_ILi64EEEEEENS_12float_e4m3_tENS5_IJlSB_lEEESI_SJ_NS4_8TiledMMAINS4_8MMA_AtomIJNS4_10MMA_TraitsINS4_19SM100_MMA_F8F6F4_SSEJSI_SI_fSE_SF_NS4_17integral_constantINS4_4UMMA5MajorELSQ_0EEESR_NSO_INSP_7ScaleInELSS_0EEEST_EEEEEENS4_6LayoutISC_NS5_IJNSA_ILi0EEESX_SX_EEEEENS5_IJNS4_10UnderscoreES10_S10_EEEEENS4_13SM90_TMA_LOADENS4_14ComposedLayoutINS4_7SwizzleILi2ELi4ELi3EEENS4_18smem_ptr_flag_bitsILi8EEENSW_INS5_IJNSA_ILi8EEESG_EEENS5_IJSG_SB_EEEEEEEvNS4_8identityES13_S1D_vS1E_EENS_8epilogue10collective18CollectiveEpilogueINS1G_23Sm100TmaWarpSpecializedILi1ELi1ELi32ELb0ELb0EEEJSH_NS5_IJNSW_ISE_SB_EENSW_ISF_SB_EEEEESI_SJ_SI_SJ_NS1G_6fusion15FusionCallbacksIS1K_NS1O_17LinearCombinationISI_fSI_fLNS_15FloatRoundStyleE2EEESH_S1N_JEEENS4_5SM1004TMEM4LOAD26SM100_TMEM_LOAD_32dp32b32xES13_NS14_INS15_ILi1ELi4ELi3EEES18_NSW_INS5_IJS19_SF_EEENS5_IJSF_SB_EEEEEEENS4_39AutoVectorizingCopyWithAssumedAlignmentILi128EEENS4_14SM90_TMA_STOREES22_S24_S24_EEEvvEEEEvNT_6ParamsE,@function
        .size           _ZN7cutlass13device_kernelINS_4gemm6kernel13GemmUniversalIN4cute5tupleIJiiiiEEENS1_10collective13CollectiveMmaINS1_35MainloopSm100TmaUmmaWarpSpecializedILi21ELi2ELi4ENS5_IJNS4_1CILi1EEESB_SB_EEEEENS5_IJNSA_ILi128EEENSA_ILi32EEENSA_ILi64EEEEEENS_12float_e4m3_tENS5_IJlSB_lEEESI_SJ_NS4_8TiledMMAINS4_8MMA_AtomIJNS4_10MMA_TraitsINS4_19SM100_MMA_F8F6F4_SSEJSI_SI_fSE_SF_NS4_17integral_constantINS4_4UMMA5MajorELSQ_0EEESR_NSO_INSP_7ScaleInELSS_0EEEST_EEEEEENS4_6LayoutISC_NS5_IJNSA_ILi0EEESX_SX_EEEEENS5_IJNS4_10UnderscoreES10_S10_EEEEENS4_13SM90_TMA_LOADENS4_14ComposedLayoutINS4_7SwizzleILi2ELi4ELi3EEENS4_18smem_ptr_flag_bitsILi8EEENSW_INS5_IJNSA_ILi8EEESG_EEENS5_IJSG_SB_EEEEEEEvNS4_8identityES13_S1D_vS1E_EENS_8epilogue10collective18CollectiveEpilogueINS1G_23Sm100TmaWarpSpecializedILi1ELi1ELi32ELb0ELb0EEEJSH_NS5_IJNSW_ISE_SB_EENSW_ISF_SB_EEEEESI_SJ_SI_SJ_NS1G_6fusion15FusionCallbacksIS1K_NS1O_17LinearCombinationISI_fSI_fLNS_15FloatRoundStyleE2EEESH_S1N_JEEENS4_5SM1004TMEM4LOAD26SM100_TMEM_LOAD_32dp32b32xES13_NS14_INS15_ILi1ELi4ELi3EEES18_NSW_INS5_IJS19_SF_EEENS5_IJSF_SB_EEEEEEENS4_39AutoVectorizingCopyWithAssumedAlignmentILi128EEENS4_14SM90_TMA_STOREES22_S24_S24_EEEvvEEEEvNT_6ParamsE,(.L_x_180 - _ZN7cutlass13device_kernelINS_4gemm6kernel13GemmUniversalIN4cute5tupleIJiiiiEEENS1_10collective13CollectiveMmaINS1_35MainloopSm100TmaUmmaWarpSpecializedILi21ELi2ELi4ENS5_IJNS4_1CILi1EEESB_SB_EEEEENS5_IJNSA_ILi128EEENSA_ILi32EEENSA_ILi64EEEEEENS_12float_e4m3_tENS5_IJlSB_lEEESI_SJ_NS4_8TiledMMAINS4_8MMA_AtomIJNS4_10MMA_TraitsINS4_19SM100_MMA_F8F6F4_SSEJSI_SI_fSE_SF_NS4_17integral_constantINS4_4UMMA5MajorELSQ_0EEESR_NSO_INSP_7ScaleInELSS_0EEEST_EEEEEENS4_6LayoutISC_NS5_IJNSA_ILi0EEESX_SX_EEEEENS5_IJNS4_10UnderscoreES10_S10_EEEEENS4_13SM90_TMA_LOADENS4_14ComposedLayoutINS4_7SwizzleILi2ELi4ELi3EEENS4_18smem_ptr_flag_bitsILi8EEENSW_INS5_IJNSA_ILi8EEESG_EEENS5_IJSG_SB_EEEEEEEvNS4_8identityES13_S1D_vS1E_EENS_8epilogue10collective18CollectiveEpilogueINS1G_23Sm100TmaWarpSpecializedILi1ELi1ELi32ELb0ELb0EEEJSH_NS5_IJNSW_ISE_SB_EENSW_ISF_SB_EEEEESI_SJ_SI_SJ_NS1G_6fusion15FusionCallbacksIS1K_NS1O_17LinearCombinationISI_fSI_fLNS_15FloatRoundStyleE2EEESH_S1N_JEEENS4_5SM1004TMEM4LOAD26SM100_TMEM_LOAD_32dp32b32xES13_NS14_INS15_ILi1ELi4ELi3EEES18_NSW_INS5_IJS19_SF_EEENS5_IJSF_SB_EEEEEEENS4_39AutoVectorizingCopyWithAssumedAlignmentILi128EEENS4_14SM90_TMA_STOREES22_S24_S24_EEEvvEEEEvNT_6ParamsE)
        .other          _ZN7cutlass13device_kernelINS_4gemm6kernel13GemmUniversalIN4cute5tupleIJiiiiEEENS1_10collective13CollectiveMmaINS1_35MainloopSm100TmaUmmaWarpSpecializedILi21ELi2ELi4ENS5_IJNS4_1CILi1EEESB_SB_EEEEENS5_IJNSA_ILi128EEENSA_ILi32EEENSA_ILi64EEEEEENS_12float_e4m3_tENS5_IJlSB_lEEESI_SJ_NS4_8TiledMMAINS4_8MMA_AtomIJNS4_10MMA_TraitsINS4_19SM100_MMA_F8F6F4_SSEJSI_SI_fSE_SF_NS4_17integral_constantINS4_4UMMA5MajorELSQ_0EEESR_NSO_INSP_7ScaleInELSS_0EEEST_EEEEEENS4_6LayoutISC_NS5_IJNSA_ILi0EEESX_SX_EEEEENS5_IJNS4_10UnderscoreES10_S10_EEEEENS4_13SM90_TMA_LOADENS4_14ComposedLayoutINS4_7SwizzleILi2ELi4ELi3EEENS4_18smem_ptr_flag_bitsILi8EEENSW_INS5_IJNSA_ILi8EEESG_EEENS5_IJSG_SB_EEEEEEEvNS4_8identityES13_S1D_vS1E_EENS_8epilogue10collective18CollectiveEpilogueINS1G_23Sm100TmaWarpSpecializedILi1ELi1ELi32ELb0ELb0EEEJSH_NS5_IJNSW_ISE_SB_EENSW_ISF_SB_EEEEESI_SJ_SI_SJ_NS1G_6fusion15FusionCallbacksIS1K_NS1O_17LinearCombinationISI_fSI_fLNS_15FloatRoundStyleE2EEESH_S1N_JEEENS4_5SM1004TMEM4LOAD26SM100_TMEM_LOAD_32dp32b32xES13_NS14_INS15_ILi1ELi4ELi3EEES18_NSW_INS5_IJS19_SF_EEENS5_IJSF_SB_EEEEEEENS4_39AutoVectorizingCopyWithAssumedAlignmentILi128EEENS4_14SM90_TMA_STOREES22_S24_S24_EEEvvEEEEvNT_6ParamsE,@"STO_CUDA_ENTRY STV_DEFAULT"
_ZN7cutlass13device_kernelINS_4gemm6kernel13GemmUniversalIN4cute5tupleIJiiiiEEENS1_10collective13CollectiveMmaINS1_35MainloopSm100TmaUmmaWarpSpecializedILi21ELi2ELi4ENS5_IJNS4_1CILi1EEESB_SB_EEEEENS5_IJNSA_ILi128EEENSA_ILi32EEENSA_ILi64EEEEEENS_12float_e4m3_tENS5_IJlSB_lEEESI_SJ_NS4_8TiledMMAINS4_8MMA_AtomIJNS4_10MMA_TraitsINS4_19SM100_MMA_F8F6F4_SSEJSI_SI_fSE_SF_NS4_17integral_constantINS4_4UMMA5MajorELSQ_0EEESR_NSO_INSP_7ScaleInELSS_0EEEST_EEEEEENS4_6LayoutISC_NS5_IJNSA_ILi0EEESX_SX_EEEEENS5_IJNS4_10UnderscoreES10_S10_EEEEENS4_13SM90_TMA_LOADENS4_14ComposedLayoutINS4_7SwizzleILi2ELi4ELi3EEENS4_18smem_ptr_flag_bitsILi8EEENSW_INS5_IJNSA_ILi8EEESG_EEENS5_IJSG_SB_EEEEEEEvNS4_8identityES13_S1D_vS1E_EENS_8epilogue10collective18CollectiveEpilogueINS1G_23Sm100TmaWarpSpecializedILi1ELi1ELi32ELb0ELb0EEEJSH_NS5_IJNSW_ISE_SB_EENSW_ISF_SB_EEEEESI_SJ_SI_SJ_NS1G_6fusion15FusionCallbacksIS1K_NS1O_17LinearCombinationISI_fSI_fLNS_15FloatRoundStyleE2EEESH_S1N_JEEENS4_5SM1004TMEM4LOAD26SM100_TMEM_LOAD_32dp32b32xES13_NS14_INS15_ILi1ELi4ELi3EEES18_NSW_INS5_IJS19_SF_EEENS5_IJSF_SB_EEEEEEENS4_39AutoVectorizingCopyWithAssumedAlignmentILi128EEENS4_14SM90_TMA_STOREES22_S24_S24_EEEvvEEEEvNT_6ParamsE:
[----:B------:R-:W1:Y:S01]  /*0000*/  LDC R1, c[0x0][0x37c] ;  /* 0x0000df00ff017b82 */ /* 0x000e620000000800 */
[----:B------:R-:W2:Y:S01]  /*0010*/  S2R R102, SR_TID.X ;  /* 0x0000000000667919 */ /* 0x000ea20000002100 */
[----:B------:R-:W3:Y:S01]  /*0020*/  LDCU.64 UR4, c[0x0][0x890] ;  /* 0x00011200ff0477ac */ /* 0x000ee20008000a00 */
[----:B------:R-:W-:Y:S02]  /*0030*/  PRMT R96, RZ, 0x7610, R96 ;  /* 0x00007610ff607816 */ /* 0x000fe40000000060 */
[----:B------:R-:W-:Y:S01]  /*0040*/  ELECT P5, URZ, PT ;  /* 0x0000000000ff782f */ /* 0x000fe200038a0000 */
[----:B------:R-:W4:Y:S01]  /*0050*/  LDCU.64 UR40, c[0x0][0x358] ;  /* 0x00006b00ff2877ac */ /* 0x000f220008000a00 */
[----:B---3--:R-:W-:-:S04]  /*0060*/  UISETP.NE.U32.AND UP0, UPT, UR4, URZ, UPT ;  /* 0x000000ff0400728c */ /* 0x008fc8000bf05070 */
[----:B------:R-:W-:Y:S01]  /*0070*/  UISETP.NE.AND.EX UP0, UPT, UR5, URZ, UPT, UP0 ;  /* 0x000000ff0500728c */ /* 0x000fe2000bf05300 */
[----:B--2---:R-:W-:-:S05]  /*0080*/  SHF.R.U32.HI R104, RZ, 0x5, R102 ;  /* 0x00000005ff687819 */ /* 0x004fca0000011666 */
[----:B------:R-:W2:Y:S02]  /*0090*/  SHFL.IDX PT, R0, R104, RZ, 0x1f ;  /* 0x00001fff68007589 */ /* 0x000ea400000e0000 */
[----:B--2---:R-:W-:Y:S01]  /*00a0*/  R2UR UR8, R0 ;  /* 0x00000000000872ca */ /* 0x004fe200000e0000 */
[----:B-1--4-:R-:W-:-:S14]  /*00b0*/  BRA.U UP0, `(.L_x_0) ;  /* 0x00000001002c7547 */ /* 0x012fdc000b800000 */
[----:B------:R-:W1:Y:S02]  /*00c0*/  LDCU.64 UR6, c[0x0][0x888] ;  /* 0x00011100ff0677ac */ /* 0x000e640008000a00 */
[----:B-1----:R-:W-:-:S04]  /*00d0*/  UISETP.NE.U32.AND UP0, UPT, UR6, URZ, UPT ;  /* 0x000000ff0600728c */ /* 0x002fc8000bf05070 */
[----:B------:R-:W-:-:S09]  /*00e0*/  UISETP.NE.AND.EX UP0, UPT, UR7, URZ, UPT, UP0 ;  /* 0x000000ff0700728c */ /* 0x000fd2000bf05300 */
[----:B------:R-:W-:Y:S05]  /*00f0*/  BRA.U !UP0, `(.L_x_1) ;  /* 0x0000000108107547 */ /* 0x000fea000b800000 */
[----:B------:R-:W1:Y:S02]  /*0100*/  LDC.64 R2, c[0x0][0x888] ;  /* 0x00022200ff027b82 */ /* 0x000e640000000a00 */
[----:B-1----:R1:W5:Y:S01]  /*0110*/  LDG.E R49, desc[UR40][R2.64] ;  /* 0x0000002802317981 */ /* 0x002362000c1e1900 */
[----:B------:R-:W-:Y:S01]  /*0120*/  HFMA2 R96, -RZ, RZ, 0, 5.9604644775390625e-08 ;  /* 0x00000001ff607431 */ /* 0x000fe200000001ff */
[----:B------:R-:W-:Y:S05]  /*0130*/  BRA `(.L_x_0) ;  /* 0x00000000000c7947 */ /* 0x000fea0003800000 */
.L_x_1:
[----:B------:R-:W1:Y:S01]  /*0140*/  LDCU UR6, c[0x0][0x880] ;  /* 0x00011000ff0677ac */ /* 0x000e620008000800 */
[----:B------:R-:W-:Y:S01]  /*0150*/  HFMA2 R96, -RZ, RZ, 0, 5.9604644775390625e-08 ;  /* 0x00000001ff607431 */ /* 0x000fe200000001ff */
[----:B-1----:R-:W-:-:S07]  /*0160*/  MOV R49, UR6 ;  /* 0x0000000600317c02 */ /* 0x002fce0008000f00 */
.L_x_0:
[----:B------:R-:W2:Y:S02]  /*0170*/  LDCU.64 UR6, c[0x0][0x8b0] ;  /* 0x00011600ff0677ac */ /* 0x000ea40008000a00 */
[----:B--2---:R-:W-:-:S04]  /*0180*/  UISETP.NE.U32.AND UP0, UPT, UR6, URZ, UPT ;  /* 0x000000ff0600728c */ /* 0x004fc8000bf05070 */
[----:B------:R-:W-:-:S09]  /*0190*/  UISETP.NE.AND.EX UP0, UPT, UR7, URZ, UPT, UP0 ;  /* 0x000000ff0700728c */ /* 0x000fd2000bf05300 */
[----:B------:R-:W-:Y:S05]  /*01a0*/  BRA.U UP0, `(.L_x_2) ;  /* 0x0000000100247547 */ /* 0x000fea000b800000 */
[----:B------:R-:W2:Y:S02]  /*01b0*/  LDCU.64 UR6, c[0x0][0x8a8] ;  /* 0x00011500ff0677ac */ /* 0x000ea40008000a00 */
[----:B--2---:R-:W-:-:S04]  /*01c0*/  UISETP.NE.U32.AND UP0, UPT, UR6, URZ, UPT ;  /* 0x000000ff0600728c */ /* 0x004fc8000bf05070 */
[----:B------:R-:W-:-:S09]  /*01d0*/  UISETP.NE.AND.EX UP0, UPT, UR7, URZ, UPT, UP0 ;  /* 0x000000ff0700728c */ /* 0x000fd2000bf05300 */
[----:B------:R-:W-:Y:S05]  /*01e0*/  BRA.U !UP0, `(.L_x_3) ;  /* 0x00000001080c7547 */ /* 0x000fea000b800000 */
[----:B------:R-:W2:Y:S02]  /*01f0*/  LDC.64 R46, c[0x0][0x8a8] ;  /* 0x00022a00ff2e7b82 */ /* 0x000ea40000000a00 */
[----:B--2---:R2:W5:Y:S01]  /*0200*/  LDG.E R46, desc[UR40][R46.64] ;  /* 0x000000282e2e7981 */ /* 0x004562000c1e1900 */
[----:B------:R-:W-:Y:S05]  /*0210*/  BRA `(.L_x_2) ;  /* 0x0000000000087947 */ /* 0x000fea0003800000 */
.L_x_3:
[----:B------:R-:W2:Y:S02]  /*0220*/  LDCU UR6, c[0x0][0x8a0] ;  /* 0x00011400ff0677ac */ /* 0x000ea40008000800 */
[----:B--2---:R-:W-:Y:S02]  /*0230*/  MOV R46, UR6 ;  /* 0x00000006002e7c02 */ /* 0x004fe40008000f00 */
.L_x_2:
[----:B------:R-:W-:Y:S01]  /*0240*/  IMAD.U32 R0, RZ, RZ, UR8 ;  /* 0x00000008ff007e24 */ /* 0x000fe2000f8e00ff */
[----:B------:R-:W-:Y:S04]  /*0250*/  BSSY.RECONVERGENT B0, `(.L_x_4) ;  /* 0x000000c000007945 */ /* 0x000fe80003800200 */
[C---:B------:R-:W-:Y:S02]  /*0260*/  ISETP.NE.OR P1, PT, R0.reuse, 0x1, !P5 ;  /* 0x000000010000780c */ /* 0x040fe40006f25670 */
[----:B------:R-:W-:-:S11]  /*0270*/  ISETP.NE.OR P0, PT, R0, 0x3, !P5 ;  /* 0x000000030000780c */ /* 0x000fd60006f05670 */
[----:B------:R-:W-:Y:S05]  /*0280*/  @P1 BRA `(.L_x_5) ;  /* 0x0000000000201947 */ /* 0x000fea0003800000 */
[----:B------:R-:W3:Y:S02]  /*0290*/  LDCU.64 UR6, c[0x0][0x348] ;  /* 0x00006900ff0677ac */ /* 0x000ee40008000a00 */
[----:B---3--:R-:W-:Y:S02]  /*02a0*/  UIADD3 UR10, UP1, UPT, UR6, 0x80, URZ ;  /* 0x00000080060a7890 */ /* 0x008fe4000ff3e0ff */
[----:B------:R-:W-:Y:S02]  /*02b0*/  UIADD3 UR6, UP0, UPT, UR6, 0x180, URZ ;  /* 0x0000018006067890 */ /* 0x000fe4000ff1e0ff */
[----:B------:R-:W-:Y:S02]  /*02c0*/  UIADD3.X UR11, UPT, UPT, URZ, UR7, URZ, UP1, !UPT ;  /* 0x00000007ff0b7290 */ /* 0x000fe40008ffe4ff */
[----:B------:R-:W-:-:S07]  /*02d0*/  UIADD3.X UR7, UPT, UPT, URZ, UR7, URZ, UP0, !UPT ;  /* 0x00000007ff077290 */ /* 0x000fce00087fe4ff */
[----:B------:R3:W-:Y:S02]  /*02e0*/  UTMACCTL.PF [UR10] ;  /* 0x000000000a0079b9 */ /* 0x0007e40008040000 */
[----:B------:R3:W-:Y:S02]  /*02f0*/  UTMACCTL.PF [UR6] ;  /* 0x00000000060079b9 */ /* 0x0007e40008040000 */
[----:B---3--:R-:W-:Y:S01]  /*0300*/  NOP ;  /* 0x0000000000007918 */ /* 0x008fe20000000000 */
.L_x_5:
[----:B------:R-:W-:Y:S05]  /*0310*/  BSYNC.RECONVERGENT B0 ;  /* 0x0000000000007941 */ /* 0x000fea0003800200 */
.L_x_4:
[----:B------:R-:W-:Y:S04]  /*0320*/  BSSY.RECONVERGENT B0, `(.L_x_6) ;  /* 0x000000a000007945 */ /* 0x000fe80003800200 */
        /* <DEDUP_REMOVED lines=9> */
.L_x_7:
[----:B------:R-:W-:Y:S05]  /*03c0*/  BSYNC.RECONVERGENT B0 ;  /* 0x0000000000007941 */ /* 0x000fea0003800200 */
.L_x_6:
[----:B------:R-:W3:Y:S01]  /*03d0*/  LDCU.64 UR6, c[0x0][0x888] ;  /* 0x00011100ff0677ac */ /* 0x000ee20008000a00 */
[----:B------:R-:W-:Y:S02]  /*03e0*/  UISETP.EQ.U32.AND UP1, UPT, UR4, URZ, UPT ;  /* 0x000000ff0400728c */ /* 0x000fe4000bf22070 */
[----:B------:R-:W-:Y:S02]  /*03f0*/  UPLOP3.LUT UP2, UPT, UPT, UPT, UPT, 0x80, 0x8 ;  /* 0x000000000008789c */ /* 0x000fe40003f4f070 */
[----:B---3--:R-:W-:-:S04]  /*0400*/  UISETP.NE.U32.AND UP0, UPT, UR6, URZ, UPT ;  /* 0x000000ff0600728c */ /* 0x008fc8000bf05070 */
[----:B------:R-:W-:-:S04]  /*0410*/  UISETP.NE.AND.EX UP0, UPT, UR7, URZ, UPT, UP0 ;  /* 0x000000ff0700728c */ /* 0x000fc8000bf05300 */
[----:B------:R-:W-:-:S04]  /*0420*/  UISETP.EQ.OR.EX UP3, UPT, UR5, URZ, !UP0, UP1 ;  /* 0x000000ff0500728c */ /* 0x000fc8000c762710 */
[----:B------:R-:W-:-:S05]  /*0430*/  UP2UR UR44, UPR, URZ, 0x8 ;  /* 0x00000008ff2c7883 */ /* 0x000fca0008000000 */
[----:B------:R-:W-:Y:S07]  /*0440*/  BRA.U !UP3, `(.L_x_8) ;  /* 0x000000010b207547 */ /* 0x000fee000b800000 */
[----:B------:R-:W-:Y:S01]  /*0450*/  UISETP.NE.U32.AND UP2, UPT, UR4, URZ, UPT ;  /* 0x000000ff0400728c */ /* 0x000fe2000bf45070 */
[----:B-----5:R-:W-:Y:S01]  /*0460*/  FSETP.NEU.AND P0, PT, R49, RZ, PT ;  /* 0x000000ff3100720b */ /* 0x020fe20003f0d000 */
[----:B------:R-:W-:Y:S02]  /*0470*/  USEL UR4, URZ, 0xffffffff, UP0 ;  /* 0xffffffffff047887 */ /* 0x000fe40008000000 */
[----:B------:R-:W-:-:S10]  /*0480*/  UISETP.NE.AND.EX UP2, UPT, UR5, URZ, UPT, UP2 ;  /* 0x000000ff0500728c */ /* 0x000fd4000bf45320 */
[----:B------:R-:W-:Y:S01]  /*0490*/  VOTEU.ANY UP1, P0 ;  /* 0x0000000000ff7886 */ /* 0x000fe20000020100 */
[----:B------:R-:W-:-:S04]  /*04a0*/  @!UP2 USEL UR4, URZ, 0xffffffff, UP1 ;  /* 0xffffffffff04a887 */ /* 0x000fc80008800000 */
[----:B------:R-:W-:-:S04]  /*04b0*/  ULOP3.LUT UR4, UR4, 0x1, URZ, 0xc0, !UPT ;  /* 0x0000000104047892 */ /* 0x000fc8000f8ec0ff */
[----:B------:R-:W-:-:S11]  /*04c0*/  UISETP.NE.U32.AND UP2, UPT, UR4, 0x1, UPT ;  /* 0x000000010400788c */ /* 0x000fd6000bf45070 */
.L_x_8:
[----:B-1----:R-:W1:Y:S01]  /*04d0*/  SHFL.IDX PT, R2, R104, RZ, 0x1f ;  /* 0x00001fff68027589 */ /* 0x002e6200000e0000 */
[----:B------:R-:W-:-:S04]  /*04e0*/  UISETP.NE.AND UP1, UPT, UR8, 0x2, UPT ;  /* 0x000000020800788c */ /* 0x000fc8000bf25270 */
[----:B------:R-:W-:Y:S01]  /*04f0*/  USEL UR13, URZ, 0x1, UP1 ;  /* 0x00000001ff0d7887 */ /* 0x000fe20008800000 */
[----:B-1----:R-:W-:-:S13]  /*0500*/  ISETP.NE.AND P0, PT, R2, RZ, PT ;  /* 0x000000ff0200720c */ /* 0x002fda0003f05270 */
[----:B------:R-:W-:Y:S05]  /*0510*/  @P0 BRA `(.L_x_9) ;  /* 0x0000000000dc0947 */ /* 0x000fea0003800000 */
[----:B------:R-:W-:Y:S01]  /*0520*/  ELECT P0, URZ, PT ;  /* 0x0000000000ff782f */ /* 0x000fe20003800000 */
[----:B------:R-:W-:-:S12]  /*0530*/  BSSY.RECONVERGENT B0, `(.L_x_9) ;  /* 0x0000035000007945 */ /* 0x000fd80003800200 */
[----:B------:R-:W-:Y:S05]  /*0540*/  @!P0 BRA `(.L_x_10) ;  /* 0x0000000000cc8947 */ /* 0x000fea0003800000 */
[----:B------:R-:W1:Y:S01]  /*0550*/  S2UR UR5, SR_CgaCtaId ;  /* 0x00000000000579c3 */ /* 0x000e620000008800 */
[----:B------:R-:W-:Y:S01]  /*0560*/  UMOV UR6, 0x400 ;  /* 0x0000040000067882 */ /* 0x000fe20000000000 */
[----:B------:R-:W-:Y:S01]  /*0570*/  UMOV UR4, 0x1 ;  /* 0x0000000100047882 */ /* 0x000fe20000000000 */
[----:B-1----:R-:W-:Y:S02]  /*0580*/  ULEA UR5, UR5, UR6, 0x18 ;  /* 0x0000000605057291 */ /* 0x002fe4000f8ec0ff */
[----:B------:R-:W-:-:S04]  /*0590*/  UIADD3 UR6, UPT, UPT, -UR4, 0x100000, URZ ;  /* 0x0010000004067890 */ /* 0x000fc8000fffe1ff */
[----:B------:R-:W-:Y:S02]  /*05a0*/  USHF.L.U32 UR7, UR6, 0xb, URZ ;  /* 0x0000000b06077899 */ /* 0x000fe400080006ff */
[----:B------:R-:W-:Y:S01]  /*05b0*/  USHF.L.U32 UR6, UR6, 0x1, URZ ;  /* 0x0000000106067899 */ /* 0x000fe200080006ff */
[----:B------:R-:W1:Y:S11]  /*05c0*/  FENCE.VIEW.ASYNC.S ;  /* 0x00000000000073c6 */ /* 0x000e760000000000 */
[----:B-1----:R1:W3:Y:S01]  /*05d0*/  SYNCS.EXCH.64 URZ, [UR5], UR6 ;  /* 0x0000000605ff75b2 */ /* 0x0022e20008000100 */
[----:B------:R1:W4:Y:S01]  /*05e0*/  SYNCS.EXCH.64 URZ, [UR5+0xa8], UR6 ;  /* 0x0000a80605ff75b2 */ /* 0x0003220008000100 */
[----:B------:R1:W1:Y:S01]  /*05f0*/  SYNCS.EXCH.64 URZ, [UR5+0x8], UR6 ;  /* 0x0000080605ff75b2 */ /* 0x0002620008000100 */
        /* <DEDUP_REMOVED lines=39> */
[----:B---34-:R-:W-:Y:S01]  /*0870*/  NOP ;  /* 0x0000000000007918 */ /* 0x018fe20000000000 */
.L_x_10:
[----:B-1----:R-:W-:Y:S05]  /*0880*/  BSYNC.RECONVERGENT B0 ;  /* 0x0000000000007941 */ /* 0x002fea0003800200 */
.L_x_9:
[----:B------:R-:W1:Y:S01]  /*0890*/  SHFL.IDX PT, R2, R104, RZ, 0x1f ;  /* 0x00001fff68027589 */ /* 0x000e6200000e0000 */
[----:B------:R-:W-:Y:S01]  /*08a0*/  NOP ;  /* 0x0000000000007918 */ /* 0x000fe20000000000 */
[----:B-1----:R-:W-:-:S13]  /*08b0*/  ISETP.NE.AND P0, PT, R2, 0x1, PT ;  /* 0x000000010200780c */ /* 0x002fda0003f05270 */
[----:B------:R-:W-:Y:S05]  /*08c0*/  @P0 BRA `(.L_x_11) ;  /* 0x0000000000400947 */ /* 0x000fea0003800000 */
[----:B------:R-:W1:Y:S01]  /*08d0*/  S2UR UR6, SR_CgaCtaId ;  /* 0x00000000000679c3 */ /* 0x000e620000008800 */
[----:B------:R-:W-:Y:S01]  /*08e0*/  UMOV UR7, 0x400 ;  /* 0x0000040000077882 */ /* 0x000fe20000000000 */
[----:B------:R-:W-:Y:S01]  /*08f0*/  UMOV UR5, 0x20 ;  /* 0x0000002000057882 */ /* 0x000fe20000000000 */
[----:B------:R-:W-:Y:S01]  /*0900*/  UMOV UR4, 0x80 ;  /* 0x0000008000047882 */ /* 0x000fe20000000000 */
[----:B------:R-:W-:-:S04]  /*0910*/  UIADD3 UR10, UPT, UPT, -UR5, 0x100000, URZ ;  /* 0x00100000050a7890 */ /* 0x000fc8000fffe1ff */
[----:B------:R-:W-:Y:S02]  /*0920*/  USHF.L.U32 UR11, UR10, 0xb, URZ ;  /* 0x0000000b0a0b7899 */ /* 0x000fe400080006ff */
[----:B------:R-:W-:Y:S02]  /*0930*/  USHF.L.U32 UR10, UR10, 0x1, URZ ;  /* 0x000000010a0a7899 */ /* 0x000fe400080006ff */
[----:B------:R-:W-:-:S04]  /*0940*/  UIADD3 UR4, UPT, UPT, -UR4, 0x100000, URZ ;  /* 0x0010000004047890 */ /* 0x000fc8000fffe1ff */
[----:B------:R-:W-:Y:S02]  /*0950*/  USHF.L.U32 UR5, UR4, 0xb, URZ ;  /* 0x0000000b04057899 */ /* 0x000fe400080006ff */
[----:B------:R-:W-:Y:S01]  /*0960*/  USHF.L.U32 UR4, UR4, 0x1, URZ ;  /* 0x0000000104047899 */ /* 0x000fe200080006ff */
[----:B------:R-:W-:Y:S01]  /*0970*/  ELECT P0, URZ, PT ;  /* 0x0000000000ff782f */ /* 0x000fe20003800000 */
[----:B-1----:R-:W-:Y:S01]  /*0980*/  ULEA UR6, UR6, UR7, 0x18 ;  /* 0x0000000706067291 */ /* 0x002fe2000f8ec0ff */
[----:B------:R-:W1:Y:S11]  /*0990*/  FENCE.VIEW.ASYNC.S ;  /* 0x00000000000073c6 */ /* 0x000e760000000000 */
[----:B-1----:R1:W3:Y:S01]  /*09a0*/  SYNCS.EXCH.64 URZ, [UR6+0x150], UR10 ;  /* 0x0001500a06ff75b2 */ /* 0x0022e20008000100 */
[----:B------:R1:W4:Y:S01]  /*09b0*/  SYNCS.EXCH.64 URZ, [UR6+0x158], UR4 ;  /* 0x0001580406ff75b2 */ /* 0x0003220008000100 */
[----:B------:R-:W-:Y:S01]  /*09c0*/  NOP ;  /* 0x0000000000007918 */ /* 0x000fe20000000000 */
.L_x_11:
[----:B------:R-:W2:Y:S01]  /*09d0*/  SHFL.IDX PT, R2, R104, RZ, 0x1f ;  /* 0x00001fff68027589 */ /* 0x000ea200000e0000 */
[----:B------:R-:W-:Y:S01]  /*09e0*/  NOP ;  /* 0x0000000000007918 */ /* 0x000fe20000000000 */
[----:B--2---:R-:W-:-:S13]  /*09f0*/  ISETP.NE.AND P0, PT, R2, 0x3, PT ;  /* 0x000000030200780c */ /* 0x004fda0003f05270 */
[----:B------:R-:W-:Y:S05]  /*0a00*/  @P0 BRA `(.L_x_12) ;  /* 0x0000000000300947 */ /* 0x000fea0003800000 */
[----:B-1----:R-:W1:Y:S01]  /*0a10*/  S2UR UR5, SR_CgaCtaId ;  /* 0x00000000000579c3 */ /* 0x002e620000008800 */
[----:B------:R-:W-:Y:S01]  /*0a20*/  UMOV UR6, 0x400 ;  /* 0x0000040000067882 */ /* 0x000fe20000000000 */
[----:B------:R-:W-:Y:S01]  /*0a30*/  UMOV UR4, 0x20 ;  /* 0x0000002000047882 */ /* 0x000fe20000000000 */
[----:B------:R-:W-:Y:S01]  /*0a40*/  ELECT P0, URZ, PT ;  /* 0x0000000000ff782f */ /* 0x000fe20003800000 */
[----:B-1----:R-:W-:Y:S02]  /*0a50*/  ULEA UR5, UR5, UR6, 0x18 ;  /* 0x0000000605057291 */ /* 0x002fe4000f8ec0ff */
[----:B------:R-:W-:-:S04]  /*0a60*/  UIADD3 UR6, UPT, UPT, -UR4, 0x100000, URZ ;  /* 0x0010000004067890 */ /* 0x000fc8000fffe1ff */
[----:B------:R-:W-:Y:S02]  /*0a70*/  USHF.L.U32 UR7, UR6, 0xb, URZ ;  /* 0x0000000b06077899 */ /* 0x000fe400080006ff */
[----:B------:R-:W-:Y:S01]  /*0a80*/  USHF.L.U32 UR6, UR6, 0x1, URZ ;  /* 0x0000000106067899 */ /* 0x000fe200080006ff */
[----:B------:R-:W1:Y:S11]  /*0a90*/  FENCE.VIEW.ASYNC.S ;  /* 0x00000000000073c6 */ /* 0x000e760000000000 */
[----:B-1----:R2:W1:Y:S01]  /*0aa0*/  SYNCS.EXCH.64 URZ, [UR5+0x160], UR6 ;  /* 0x0001600605ff75b2 */ /* 0x0024620008000100 */
[----:B------:R2:W1:Y:S02]  /*0ab0*/  SYNCS.EXCH.64 URZ, [UR5+0x168], UR6 ;  /* 0x0001680605ff75b2 */ /* 0x0004640008000100 */
[----:B--2---:R-:W-:Y:S01]  /*0ac0*/  NOP ;  /* 0x0000000000007918 */ /* 0x004fe20000000000 */
.L_x_12:
[----:B------:R-:W2:Y:S01]  /*0ad0*/  SHFL.IDX PT, R2, R104, RZ, 0x1f ;  /* 0x00001fff68027589 */ /* 0x000ea200000e0000 */
[----:B------:R-:W-:Y:S01]  /*0ae0*/  NOP ;  /* 0x0000000000007918 */ /* 0x000fe20000000000 */
[----:B--2---:R-:W-:-:S13]  /*0af0*/  ISETP.NE.AND P0, PT, R2, 0x4, PT ;  /* 0x000000040200780c */ /* 0x004fda0003f05270 */
[----:B------:R-:W-:Y:S05]  /*0b00*/  @P0 BRA `(.L_x_13) ;  /* 0x00000000004c0947 */ /* 0x000fea0003800000 */
[----:B-1----:R-:W1:Y:S01]  /*0b10*/  S2UR UR5, SR_CgaCtaId ;  /* 0x00000000000579c3 */ /* 0x002e620000008800 */
[----:B------:R-:W-:Y:S01]  /*0b20*/  UMOV UR7, 0x100 ;  /* 0x0000010000077882 */ /* 0x000fe20000000000 */
[----:B------:R-:W-:Y:S01]  /*0b30*/  UMOV UR6, 0x400 ;  /* 0x0000040000067882 */ /* 0x000fe20000000000 */
[----:B------:R-:W-:Y:S01]  /*0b40*/  USEL UR7, UR7, 0xe0, UP2 ;  /* 0x000000e007077887 */ /* 0x000fe20009000000 */
[----:B------:R-:W-:Y:S01]  /*0b50*/  UMOV UR4, 0x1 ;  /* 0x0000000100047882 */ /* 0x000fe20000000000 */
[----:B------:R-:W-:Y:S01]  /*0b60*/  ELECT P0, URZ, PT ;  /* 0x0000000000ff782f */ /* 0x000fe20003800000 */
[----:B------:R-:W-:-:S04]  /*0b70*/  UIADD3 UR10, UPT, UPT, -UR4, 0x100000, URZ ;  /* 0x00100000040a7890 */ /* 0x000fc8000fffe1ff */
[----:B------:R-:W-:Y:S02]  /*0b80*/  USHF.L.U32 UR11, UR10, 0xb, URZ ;  /* 0x0000000b0a0b7899 */ /* 0x000fe400080006ff */
[----:B------:R-:W-:Y:S02]  /*0b90*/  USHF.L.U32 UR10, UR10, 0x1, URZ ;  /* 0x000000010a0a7899 */ /* 0x000fe400080006ff */
[----:B-1----:R-:W-:Y:S02]  /*0ba0*/  ULEA UR5, UR5, UR6, 0x18 ;  /* 0x0000000605057291 */ /* 0x002fe4000f8ec0ff */
[----:B------:R-:W-:-:S04]  /*0bb0*/  UIADD3 UR6, UPT, UPT, -UR7, 0x100000, URZ ;  /* 0x0010000007067890 */ /* 0x000fc8000fffe1ff */
[----:B------:R-:W-:Y:S02]  /*0bc0*/  USHF.L.U32 UR7, UR6, 0xb, URZ ;  /* 0x0000000b06077899 */ /* 0x000fe400080006ff */
[----:B------:R-:W-:Y:S01]  /*0bd0*/  USHF.L.U32 UR6, UR6, 0x1, URZ ;  /* 0x0000000106067899 */ /* 0x000fe200080006ff */
[----:B------:R-:W1:Y:S03]  /*0be0*/  FENCE.VIEW.ASYNC.S ;  /* 0x00000000000073c6 */ /* 0x000e660000000000 */
[----:B-1----:R2:W1:Y:S08]  /*0bf0*/  SYNCS.EXCH.64 URZ, [UR5+0x170], UR10 ;  /* 0x0001700a05ff75b2 */ /* 0x0024700008000100 */
[----:B------:R2:W1:Y:S01]  /*0c00*/  SYNCS.EXCH.64 URZ, [UR5+0x180], UR6 ;  /* 0x0001800605ff75b2 */ /* 0x0004620008000100 */
[----:B------:R2:W1:Y:S01]  /*0c10*/  SYNCS.EXCH.64 URZ, [UR5+0x178], UR10 ;  /* 0x0001780a05ff75b2 */ /* 0x0004620008000100 */
[----:B------:R2:W1:Y:S02]  /*0c20*/  SYNCS.EXCH.64 URZ, [UR5+0x188], UR6 ;  /* 0x0001880605ff75b2 */ /* 0x0004640008000100 */
[----:B--2---:R-:W-:Y:S01]  /*0c30*/  NOP ;  /* 0x0000000000007918 */ /* 0x004fe20000000000 */
.L_x_13:
[----:B------:R-:W2:Y:S01]  /*0c40*/  SHFL.IDX PT, R2, R104, RZ, 0x1f ;  /* 0x00001fff68027589 */ /* 0x000ea200000e0000 */
[----:B------:R-:W-:Y:S01]  /*0c50*/  NOP ;  /* 0x0000000000007918 */ /* 0x000fe20000000000 */
[----:B--2---:R-:W-:-:S13]  /*0c60*/  ISETP.NE.AND P0, PT, R2, 0x5, PT ;  /* 0x000000050200780c */ /* 0x004fda0003f05270 */
[----:B------:R-:W-:Y:S05]  /*0c70*/  @P0 BRA `(.L_x_14) ;  /* 0x0000000000580947 */ /* 0x000fea0003800000 */
[----:B-1----:R-:W1:Y:S01]  /*0c80*/  S2UR UR6, SR_CgaCtaId ;  /* 0x00000000000679c3 */ /* 0x002e620000008800 */
        /* <DEDUP_REMOVED lines=12> */
[----:B-1----:R2:W1:Y:S01]  /*0d50*/  SYNCS.EXCH.64 URZ, [UR6+0x190], UR10 ;  /* 0x0001900a06ff75b2 */ /* 0x0024620008000100 */
[----:B------:R2:W1:Y:S01]  /*0d60*/  SYNCS.EXCH.64 URZ, [UR6+0x1b0], UR4 ;  /* 0x0001b00406ff75b2 */ /* 0x0004620008000100 */
[----:B------:R2:W1:Y:S01]  /*0d70*/  SYNCS.EXCH.64 URZ, [UR6+0x198], UR10 ;  /* 0x0001980a06ff75b2 */ /* 0x0004620008000100 */
[----:B------:R2:W1:Y:S01]  /*0d80*/  SYNCS.EXCH.64 URZ, [UR6+0x1b8], UR4 ;  /* 0x0001b80406ff75b2 */ /* 0x0004620008000100 */
[----:B------:R2:W1:Y:S01]  /*0d90*/  SYNCS.EXCH.64 URZ, [UR6+0x1a0], UR10 ;  /* 0x0001a00a06ff75b2 */ /* 0x0004620008000100 */
[----:B------:R2:W1:Y:S01]  /*0da0*/  SYNCS.EXCH.64 URZ, [UR6+0x1c0], UR4 ;  /* 0x0001c00406ff75b2 */ /* 0x0004620008000100 */
[----:B------:R2:W1:Y:S01]  /*0db0*/  SYNCS.EXCH.64 URZ, [UR6+0x1a8], UR10 ;  /* 0x0001a80a06ff75b2 */ /* 0x0004620008000100 */
[----:B------:R2:W1:Y:S02]  /*0dc0*/  SYNCS.EXCH.64 URZ, [UR6+0x1c8], UR4 ;  /* 0x0001c80406ff75b2 */ /* 0x0004640008000100 */
[----:B--2---:R-:W-:Y:S01]  /*0dd0*/  NOP ;  /* 0x0000000000007918 */ /* 0x004fe20000000000 */
.L_x_14:
        /* <DEDUP_REMOVED lines=14> */
[----:B------:R2:W1:Y:S01]  /*0ec0*/  SYNCS.EXCH.64 URZ, [UR5+0x1e0], UR6 ;  /* 0x0001e00605ff75b2 */ /* 0x0004620008000100 */
[----:B------:R2:W1:Y:S01]  /*0ed0*/  SYNCS.EXCH.64 URZ, [UR5+0x1d8], UR6 ;  /* 0x0001d80605ff75b2 */ /* 0x0004620008000100 */
[----:B------:R2:W1:Y:S02]  /*0ee0*/  SYNCS.EXCH.64 URZ, [UR5+0x1e8], UR6 ;  /* 0x0001e80605ff75b2 */ /* 0x0004640008000100 */
[----:B--2---:R-:W-:Y:S01]  /*0ef0*/  NOP ;  /* 0x0000000000007918 */ /* 0x004fe20000000000 */
.L_x_15:
[----:B-1----:R-:W1:Y:S01]  /*0f00*/  S2UR UR5, SR_CTAID.X ;  /* 0x00000000000579c3 */ /* 0x002e620000002500 */
[----:B------:R-:W-:-:S05]  /*0f10*/  CS2R.32 R97, SR_CgaSize ;  /* 0x0000000000617805 */ /* 0x000fca0000008a00 */
[----:B------:R-:W-:-:S05]  /*0f20*/  IMAD R97, R97, -0xa0, RZ ;  /* 0xffffff6061617824 */ /* 0x000fca00078e02ff */
[----:B------:R-:W-:-:S14]  /*0f30*/  R2UR UR7, R97 ;  /* 0x00000000610772ca */ /* 0x000fdc00000e0000 */
[----:B------:R-:W2:Y:S01]  /*0f40*/  LDCU UR7, c[0x0][UR7+0x2b0] ;  /* 0x00005600070777ac */ /* 0x000ea20008000800 */
[----:B------:R-:W-:Y:S01]  /*0f50*/  NOP ;  /* 0x0000000000007918 */ /* 0x000fe20000000000 */
[----:B------:R-:W-:-:S05]  /*0f60*/  CS2R.32 R97, SR_CgaSize ;  /* 0x0000000000617805 */ /* 0x000fca0000008a00 */
[----:B------:R-:W-:-:S05]  /*0f70*/  IMAD R97, R97, -0xa0, RZ ;  /* 0xffffff6061617824 */ /* 0x000fca00078e02ff */
[----:B------:R-:W-:-:S14]  /*0f80*/  R2UR UR6, R97 ;  /* 0x00000000610672ca */ /* 0x000fdc00000e0000 */
[----:B------:R-:W3:Y:S01]  /*0f90*/  LDCU UR6, c[0x0][UR6+0x2b4] ;  /* 0x00005680060677ac */ /* 0x000ee20008000800 */
[----:B------:R-:W4:Y:S08]  /*0fa0*/  S2UR UR4, SR_CTAID.Y ;  /* 0x00000000000479c3 */ /* 0x000f300000002600 */
[----:B------:R-:W3:Y:S01]  /*0fb0*/  LDC R9, c[0x0][0xb24] ;  /* 0x0002c900ff097b82 */ /* 0x000ee20000000800 */
[----:B-1----:R-:W-:-:S02]  /*0fc0*/  I2FP.F32.U32 R5, UR5 ;  /* 0x0000000500057c45 */ /* 0x002fc40008201000 */
[----:B------:R-:W-:-:S05]  /*0fd0*/  CS2R.32 R3, SR_CgaSize ;  /* 0x0000000000037805 */ /* 0x000fca0000008a00 */
[----:B------:R-:W-:-:S06]  /*0fe0*/  IMAD R3, R3, -0xa0, RZ ;  /* 0xffffff6003037824 */ /* 0x000fcc00078e02ff */
[----:B------:R-:W1:Y:S01]  /*0ff0*/  LDC R3, c[0x0][R3+0x2a0] ;  /* 0x0000a80003037b82 */ /* 0x000e620000000800 */
[----:B------:R-:W-:Y:S01]  /*1000*/  MOV R97, UR5 ;  /* 0x0000000500617c02 */ /* 0x000fe20008000f00 */
[----:B--2---:R-:W-:Y:S01]  /*1010*/  FMUL R5, R5, UR7 ;  /* 0x0000000705057c20 */ /* 0x004fe20008400000 */
[----:B----4-:R-:W-:Y:S02]  /*1020*/  I2FP.F32.U32 R4, UR4 ;  /* 0x0000000400047c45 */ /* 0x010fe40008201000 */
[----:B------:R-:W-:-:S05]  /*1030*/  CS2R.32 R2, SR_CgaSize ;  /* 0x0000000000027805 */ /* 0x000fca0000008a00 */
[----:B------:R-:W-:-:S06]  /*1040*/  IMAD R2, R2, -0xa0, RZ ;  /* 0xffffff6002027824 */ /* 0x000fcc00078e02ff */
[----:B------:R-:W2:Y:S01]  /*1050*/  LDC R2, c[0x0][R2+0x2a4] ;  /* 0x0000a90002027b82 */ /* 0x000ea20000000800 */
[----:B------:R-:W4:Y:S01]  /*1060*/  F2I.U32.TRUNC.NTZ R90, R5 ;  /* 0x00000005005a7305 */ /* 0x000f22000020f000 */
[----:B------:R-:W-:Y:S01]  /*1070*/  MOV R91, UR4 ;  /* 0x00000004005b7c02 */ /* 0x000fe20008000f00 */
[----:B---3--:R-:W-:-:S05]  /*1080*/  FMUL R4, R4, UR6 ;  /* 0x0000000604047c20 */ /* 0x008fca0008400000 */
[----:B------:R-:W-:Y:S01]  /*1090*/  BAR.SYNC.DEFER_BLOCKING 0x0 ;  /* 0x0000000000007b1d */ /* 0x000fe20000010000 */
[----:B------:R-:W-:-:S05]  /*10a0*/  ISETP.GE.AND P0, PT, R9, 0x1, PT ;  /* 0x000000010900780c */ /* 0x000fca0003f06270 */
[----:B------:R-:W3:Y:S02]  /*10b0*/  F2I.U32.TRUNC.NTZ R79, R4 ;  /* 0x00000004004f7305 */ /* 0x000ee4000020f000 */
[----:B------:R-:W2:Y:S01]  /*10c0*/  S2UR UR36, SR_CTAID.Z ;  /* 0x00000000002479c3 */ /* 0x000ea20000002700 */
[----:B----4-:R-:W-:-:S05]  /*10d0*/  IADD3 R90, PT, PT, -R90, RZ, RZ ;  /* 0x000000ff5a5a7210 */ /* 0x010fca0007ffe1ff */
[----:B-1----:R-:W-:Y:S01]  /*10e0*/  IMAD R90, R3, R90, UR5 ;  /* 0x00000005035a7e24 */ /* 0x002fe2000f8e025a */
[----:B---3--:R-:W-:-:S05]  /*10f0*/  IADD3 R79, PT, PT, -R79, RZ, RZ ;  /* 0x000000ff4f4f7210 */ /* 0x008fca0007ffe1ff */
[----:B--2---:R-:W-:Y:S01]  /*1100*/  IMAD R79, R2, R79, UR4 ;  /* 0x00000004024f7e24 */ /* 0x004fe2000f8e024f */
[----:B------:R-:W-:Y:S06]  /*1110*/  @!P0 BRA `(.L_x_16) ;  /* 0x0000000000b88947 */ /* 0x000fec0003800000 */
[----:B------:R-:W1:Y:S01]  /*1120*/  LDC.64 R4, c[0x0][0xb18] ;  /* 0x0002c600ff047b82 */ /* 0x000e620000000a00 */
[----:B------:R-:W-:-:S07]  /*1130*/  ISETP.NE.AND P0, PT, R9, 0x1, PT ;  /* 0x000000010900780c */ /* 0x000fce0003f05270 */
[----:B------:R-:W2:Y:S08]  /*1140*/  LDC R10, c[0x0][0xb0c] ;  /* 0x0002c300ff0a7b82 */ /* 0x000eb00000000800 */
[----:B------:R-:W3:Y:S08]  /*1150*/  LDC R11, c[0x0][0x370] ;  /* 0x0000dc00ff0b7b82 */ /* 0x000ef00000000800 */
[----:B------:R-:W4:Y:S01]  /*1160*/  LDC R12, c[0x0][0x374] ;  /* 0x0000dd00ff0c7b82 */ /* 0x000f220000000800 */
[----:B-1----:R-:W-:-:S07]  /*1170*/  ISETP.NE.AND P1, PT, R4, 0x1, PT ;  /* 0x000000010400780c */ /* 0x002fce0003f25270 */
[----:B------:R-:W3:Y:S01]  /*1180*/  LDC.64 R6, c[0x0][0xb10] ;  /* 0x0002c400ff067b82 */ /* 0x000ee20000000a00 */
[----:B--2---:R-:W-:-:S07]  /*1190*/  ISETP.NE.AND P2, PT, R10, 0x1, PT ;  /* 0x000000010a00780c */ /* 0x004fce0003f45270 */
[----:B------:R-:W1:Y:S08]  /*11a0*/  LDC R8, c[0x0][0xb20] ;  /* 0x0002c800ff087b82 */ /* 0x000e700000000800 */
[----:B------:R-:W2:Y:S01]  /*11b0*/  LDC.64 R2, c[0x0][0xb28] ;  /* 0x0002ca00ff027b82 */ /* 0x000ea20000000a00 */
[----:B----4-:R-:W-:-:S04]  /*11c0*/  IMAD.HI.U32 R13, R12, R5, RZ ;  /* 0x000000050c0d7227 */ /* 0x010fc800078e00ff */
[----:B------:R-:W-:-:S04]  /*11d0*/  IMAD.HI.U32 R5, R91, R5, RZ ;  /* 0x000000055b057227 */ /* 0x000fc800078e00ff */
[----:B---3--:R-:W-:-:S04]  /*11e0*/  IMAD.HI.U32 R14, R11, R6, RZ ;  /* 0x000000060b0e7227 */ /* 0x008fc800078e00ff */
[----:B------:R-:W-:Y:S01]  /*11f0*/  IMAD.HI.U32 R16, R97, R6, RZ ;  /* 0x0000000661107227 */ /* 0x000fe200078e00ff */
[-C--:B------:R-:W-:Y:S02]  /*1200*/  @P2 SHF.R.U32.HI R11, RZ, R7.reuse, R14 ;  /* 0x00000007ff0b2219 */ /* 0x080fe4000001160e */
[-C--:B-1----:R-:W-:Y:S02]  /*1210*/  @P1 SHF.R.U32.HI R12, RZ, R8.reuse, R13 ;  /* 0x00000008ff0c1219 */ /* 0x082fe4000001160d */
[----:B------:R-:W-:Y:S02]  /*1220*/  SHF.R.U32.HI R8, RZ, R8, R5 ;  /* 0x00000008ff087219 */ /* 0x000fe40000011605 */
[----:B------:R-:W-:Y:S02]  /*1230*/  SHF.R.U32.HI R16, RZ, R7, R16 ;  /* 0x00000007ff107219 */ /* 0x000fe40000011610 */
[----:B------:R-:W-:Y:S01]  /*1240*/  SEL R5, R91, R8, !P1 ;  /* 0x000000085b057207 */ /* 0x000fe20004800000 */
[----:B--2---:R-:W-:Y:S01]  /*1250*/  IMAD.HI.U32 R14, R12, R2, RZ ;  /* 0x000000020c0e7227 */ /* 0x004fe200078e00ff */
[----:B------:R-:W-:-:S03]  /*1260*/  SEL R7, R97, R16, !P2 ;  /* 0x0000001061077207 */ /* 0x000fc60005000000 */
[----:B------:R-:W-:Y:S01]  /*1270*/  IMAD.HI.U32 R6, R11, R2, RZ ;  /* 0x000000020b067227 */ /* 0x000fe200078e00ff */
[----:B------:R-:W-:-:S04]  /*1280*/  @P0 SHF.R.U32.HI R12, RZ, R3, R14 ;  /* 0x00000003ff0c0219 */ /* 0x000fc8000001160e */
[----:B------:R-:W-:Y:S01]  /*1290*/  @P0 SHF.R.U32.HI R11, RZ, R3, R6 ;  /* 0x00000003ff0b0219 */ /* 0x000fe20000011606 */
[----:B------:R-:W-:-:S04]  /*12a0*/  IMAD R12, R12, R9, RZ ;  /* 0x000000090c0c7224 */ /* 0x000fc800078e02ff */
[----:B------:R-:W-:Y:S01]  /*12b0*/  IMAD R6, R11, R9, RZ ;  /* 0x000000090b067224 */ /* 0x000fe200078e02ff */
[----:B------:R-:W-:-:S04]  /*12c0*/  ISETP.GE.AND P1, PT, R5, R12, PT ;  /* 0x0000000c0500720c */ /* 0x000fc80003f26270 */
[----:B------:R-:W-:Y:S01]  /*12d0*/  ISETP.GE.OR P1, PT, R7, R6, P1 ;  /* 0x000000060700720c */ /* 0x000fe20000f26670 */
[----:B------:R-:W-:-:S05]  /*12e0*/  IMAD.HI.U32 R6, R5, R2, RZ ;  /* 0x0000000205067227 */ /* 0x000fca00078e00ff */
[----:B------:R-:W-:-:S04]  /*12f0*/  SHF.R.U32.HI R6, RZ, R3, R6 ;  /* 0x00000003ff067219 */ /* 0x000fc80000011606 */
[----:B------:R-:W-:-:S03]  /*1300*/  SEL R6, R5, R6, !P0 ;  /* 0x0000000605067207 */ /* 0x000fc60004000000 */
[----:B------:R-:W-:Y:S01]  /*1310*/  @!P1 IMAD.HI.U32 R8, R7, R2, RZ ;  /* 0x0000000207089227 */ /* 0x000fe200078e00ff */
[----:B------:R-:W-:-:S04]  /*1320*/  IADD3 R2, PT, PT, -R6, RZ, RZ ;  /* 0x000000ff06027210 */ /* 0x000fc80007ffe1ff */
[----:B------:R-:W-:Y:S01]  /*1330*/  @!P1 SHF.R.U32.HI R8, RZ, R3, R8 ;  /* 0x00000003ff089219 */ /* 0x000fe20000011608 */
[----:B------:R-:W-:-:S03]  /*1340*/  IMAD R2, R9, R2, R5 ;  /* 0x0000000209027224 */ /* 0x000fc600078e0205 */
[----:B------:R-:W-:Y:S02]  /*1350*/  @!P1 SEL R3, R7, R8, !P0 ;  /* 0x0000000807039207 */ /* 0x000fe40004000000 */
[----:B------:R-:W-:-:S03]  /*1360*/  IADD3 R8, PT, PT, -R5, RZ, RZ ;  /* 0x000000ff05087210 */ /* 0x000fc60007ffe1ff */
[--C-:B------:R-:W-:Y:S02]  /*1370*/  @!P1 IMAD.IADD R6, R6, 0x1, -R3.reuse ;  /* 0x0000000106069824 */ /* 0x100fe400078e0a03 */
[----:B------:R-:W-:Y:S01]  /*1380*/  @!P1 IMAD R3, R2, R11, R3 ;  /* 0x0000000b02039224 */ /* 0x000fe200078e0203 */
[----:B------:R-:W-:Y:S01]  /*1390*/  IADD3 R2, PT, PT, -R7, RZ, RZ ;  /* 0x000000ff07027210 */ /* 0x000fe20007ffe1ff */
[----:B------:R-:W-:Y:S02]  /*13a0*/  @!P1 IMAD R5, R6, R9, R7 ;  /* 0x0000000906059224 */ /* 0x000fe400078e0207 */
[----:B------:R-:W-:Y:S02]  /*13b0*/  IMAD R8, R4, R8, R91 ;  /* 0x0000000804087224 */ /* 0x000fe400078e025b */
[----:B------:R-:W-:Y:S02]  /*13c0*/  @!P1 IMAD.MOV.U32 R7, RZ, RZ, R3 ;  /* 0x000000ffff079224 */ /* 0x000fe400078e0003 */
[----:B------:R-:W-:-:S02]  /*13d0*/  IMAD R2, R10, R2, R97 ;  /* 0x000000020a027224 */ /* 0x000fc400078e0261 */
[----:B------:R-:W-:Y:S02]  /*13e0*/  IMAD R91, R5, R4, R8 ;  /* 0x00000004055b7224 */ /* 0x000fe400078e0208 */
[----:B------:R-:W-:Y:S02]  /*13f0*/  IMAD R97, R7, R10, R2 ;  /* 0x0000000a07617224 */ /* 0x000fe400078e0202 */
.L_x_16:
[----:B------:R-:W1:Y:S01]  /*1400*/  LDCU UR4, c[0x0][0xb30] ;  /* 0x00016600ff0477ac */ /* 0x000e620008000800 */
[----:B------:R-:W2:Y:S08]  /*1410*/  S2UR UR37, SR_CgaCtaId ;  /* 0x00000000002579c3 */ /* 0x000eb00000008800 */
[----:B------:R-:W3:Y:S01]  /*1420*/  LDC R40, c[0x0][0xb24] ;  /* 0x0002c900ff287b82 */ /* 0x000ee20000000800 */
[----:B-1----:R-:W-:-:S09]  /*1430*/  UISETP.NE.AND UP1, UPT, UR4, 0x1, UPT ;  /* 0x000000010400788c */ /* 0x002fd2000bf25270 */
[----:B--2---:R-:W-:Y:S05]  /*1440*/  BRA.U UP1, `(.L_x_17) ;  /* 0x0000000101407547 */ /* 0x004fea000b800000 */
[----:B------:R-:W1:Y:S08]  /*1450*/  LDC.64 R4, c[0x0][0xb10] ;  /* 0x0002c400ff047b82 */ /* 0x000e700000000a00 */
[----:B------:R-:W2:Y:S08]  /*1460*/  LDC.64 R2, c[0x0][0xb18] ;  /* 0x0002c600ff027b82 */ /* 0x000eb00000000a00 */
[----:B------:R-:W4:Y:S08]  /*1470*/  LDC R6, c[0x0][0xb20] ;  /* 0x0002c800ff067b82 */ /* 0x000f300000000800 */
[----:B------:R-:W3:Y:S01]  /*1480*/  LDC R8, c[0x0][0xb0c] ;  /* 0x0002c300ff087b82 */ /* 0x000ee20000000800 */
[----:B-1----:R-:W-:-:S05]  /*1490*/  IMAD.HI.U32 R4, R97, R4, RZ ;  /* 0x0000000461047227 */ /* 0x002fca00078e00ff */
[----:B------:R-:W-:Y:S01]  /*14a0*/  SHF.R.U32.HI R4, RZ, R5, R4 ;  /* 0x00000005ff047219 */ /* 0x000fe20000011604 */
[----:B--2---:R-:W-:Y:S01]  /*14b0*/  IMAD.HI.U32 R3, R91, R3, RZ ;  /* 0x000000035b037227 */ /* 0x004fe200078e00ff */
[----:B------:R-:W-:-:S04]  /*14c0*/  ISETP.NE.AND P0, PT, R2, 0x1, PT ;  /* 0x000000010200780c */ /* 0x000fc80003f05270 */
[----:B----4-:R-:W-:-:S04]  /*14d0*/  SHF.R.U32.HI R6, RZ, R6, R3 ;  /* 0x00000006ff067219 */ /* 0x010fc80000011603 */
[----:B------:R-:W-:Y:S02]  /*14e0*/  SEL R3, R91, R6, !P0 ;  /* 0x000000065b037207 */ /* 0x000fe40004000000 */
[----:B---3--:R-:W-:-:S04]  /*14f0*/  ISETP.NE.AND P1, PT, R8, 0x1, PT ;  /* 0x000000010800780c */ /* 0x008fc80003f25270 */
[----:B------:R-:W-:-:S05]  /*1500*/  SEL R4, R97, R4, !P1 ;  /* 0x0000000461047207 */ /* 0x000fca0004800000 */
[----:B------:R-:W-:Y:S02]  /*1510*/  IMAD.IADD R5, R3, 0x1, -R4 ;  /* 0x0000000103057824 */ /* 0x000fe400078e0a04 */
[----:B------:R-:W-:Y:S02]  /*1520*/  IMAD.IADD R3, R4, 0x1, -R3 ;  /* 0x0000000104037824 */ /* 0x000fe400078e0a03 */
[----:B------:R-:W-:Y:S02]  /*1530*/  IMAD R97, R5, R8, R97 ;  /* 0x0000000805617224 */ /* 0x000fe400078e0261 */
[----:B------:R-:W-:-:S07]  /*1540*/  IMAD R91, R3, R2, R91 ;  /* 0x00000002035b7224 */ /* 0x000fce00078e025b */
.L_x_17:
[----:B------:R-:W-:Y:S01]  /*1550*/  BAR.SYNC.DEFER_BLOCKING 0x0 ;  /* 0x0000000000007b1d */ /* 0x000fe20000010000 */
[----:B------:R-:W-:Y:S01]  /*1560*/  UISETP.NE.AND UP1, UPT, UR8, 0x2, UPT ;  /* 0x000000020800788c */ /* 0x000fe2000bf25270 */
[----:B------:R-:W-:Y:S02]  /*1570*/  ISETP.NE.OR P5, PT, R0, 0x2, !P5 ;  /* 0x000000020000780c */ /* 0x000fe40006fa5670 */
[----:B------:R-:W-:-:S06]  /*1580*/  LOP3.LUT R2, R102, 0x1f, RZ, 0xc0, !PT ;  /* 0x0000001f66027812 */ /* 0x000fcc00078ec0ff */
[----:B------:R-:W-:Y:S05]  /*1590*/  BRA.U UP1, `(.L_x_18) ;  /* 0x0000001901c07547 */ /* 0x000fea000b800000 */
[----:B------:R-:W1:Y:S01]  /*15a0*/  LDCU UR13, c[0x0][0x38c] ;  /* 0x00007180ff0d77ac */ /* 0x000e620008000800 */
[----:B------:R-:W2:Y:S01]  /*15b0*/  LDC R9, c[0x0][0x370] ;  /* 0x0000dc00ff097b82 */ /* 0x000ea20000000800 */
[----:B------:R-:W-:Y:S01]  /*15c0*/  PLOP3.LUT P1, PT, PT, PT, UP2, 0x80, 0x8 ;  /* 0x000000000008781c */ /* 0x000fe20003f2f028 */
[----:B------:R-:W-:Y:S01]  /*15d0*/  IMAD.MOV.U32 R15, RZ, RZ, 0x1 ;  /* 0x00000001ff0f7424 */ /* 0x000fe200078e00ff */
[----:B------:R-:W-:Y:S01]  /*15e0*/  ISETP.EQ.OR P4, PT, R2, RZ, P5 ;  /* 0x000000ff0200720c */ /* 0x000fe20002f82670 */
[----:B------:R-:W-:Y:S01]  /*15f0*/  IMAD.MOV.U32 R14, RZ, RZ, RZ ;  /* 0x000000ffff0e7224 */ /* 0x000fe200078e00ff */
[----:B------:R-:W-:Y:S02]  /*1600*/  PLOP3.LUT P1, PT, P1, PT, PT, 0x8, 0x80 ;  /* 0x000000000080781c */ /* 0x000fe40000f2e170 */
[----:B------:R-:W-:Y:S01]  /*1610*/  CS2R R12, SRZ ;  /* 0x00000000000c7805 */ /* 0x000fe2000001ff00 */
[----:B------:R-:W-:Y:S01]  /*1620*/  IMAD.MOV.U32 R10, RZ, RZ, 0x1 ;  /* 0x00000001ff0a7424 */ /* 0x000fe200078e00ff */
[----:B------:R-:W4:Y:S01]  /*1630*/  LDC R0, c[0x0][0x374] ;  /* 0x0000dd00ff007b82 */ /* 0x000f220000000800 */
[----:B------:R-:W2:Y:S01]  /*1640*/  LDCU.64 UR22, c[0x0][0x348] ;  /* 0x00006900ff1677ac */ /* 0x000ea20008000a00 */
[----:B------:R-:W-:Y:S01]  /*1650*/  UMOV UR6, URZ ;  /* 0x000000ff00067c82 */ /* 0x000fe20008000000 */
[----:B-1----:R-:W-:-:S04]  /*1660*/  UIADD3 UR5, UPT, UPT, UR13, 0x3f, URZ ;  /* 0x0000003f0d057890 */ /* 0x002fc8000fffe0ff */
[----:B------:R-:W-:-:S04]  /*1670*/  USHF.R.S32.HI UR4, URZ, 0x1f, UR5 ;  /* 0x0000001fff047899 */ /* 0x000fc80008011405 */
[----:B------:R-:W-:-:S04]  /*1680*/  ULEA.HI UR4, UR4, UR5, URZ, 0x6 ;  /* 0x0000000504047291 */ /* 0x000fc8000f8f30ff */
[----:B------:R-:W-:Y:S02]  /*1690*/  USHF.R.S32.HI UR15, URZ, 0x6, UR4 ;  /* 0x00000006ff0f7899 */ /* 0x000fe40008011404 */
[----:B------:R-:W-:Y:S02]  /*16a0*/  UIADD3 UR4, UPT, UPT, UR13, -0x1, URZ ;  /* 0xffffffff0d047890 */ /* 0x000fe4000fffe0ff */
[----:B------:R-:W-:Y:S02]  /*16b0*/  UISETP.LT.U32.AND UP0, UPT, UR15, 0x15, UPT ;  /* 0x000000150f00788c */ /* 0x000fe4000bf01070 */
[----:B------:R-:W-:Y:S02]  /*16c0*/  UISETP.GE.U32.AND UP1, UPT, UR4, -0x7f, UPT ;  /* 0xffffff810400788c */ /* 0x000fe4000bf26070 */
[----:B------:R-:W-:Y:S02]  /*16d0*/  USEL UR14, UR15, 0x15, UP0 ;  /* 0x000000150f0e7887 */ /* 0x000fe40008000000 */
[----:B------:R-:W-:-:S02]  /*16e0*/  UIADD3 UR13, UPT, UPT, UR13, 0x7e, URZ ;  /* 0x0000007e0d0d7890 */ /* 0x000fc4000fffe0ff */
[----:B------:R-:W-:Y:S02]  /*16f0*/  UIADD3 UR5, UPT, UPT, UR14, -0x1, URZ ;  /* 0xffffffff0e057890 */ /* 0x000fe4000fffe0ff */
[----:B------:R-:W-:-:S03]  /*1700*/  UIADD3 UR7, UPT, UPT, UR15, -UR14, URZ ;  /* 0x8000000e0f077290 */ /* 0x000fc6000fffe0ff */
[----:B------:R-:W-:-:S04]  /*1710*/  @UP1 UIADD3 UR5, UPT, UPT, UR14, URZ, URZ ;  /* 0x000000ff0e051290 */ /* 0x000fc8000fffe0ff */
[----:B--2---:R-:W-:-:S12]  /*1720*/  UIADD3 UR5, UPT, UPT, UR5, 0x1, URZ ;  /* 0x0000000105057890 */ /* 0x004fd8000fffe0ff */
.L_x_36:
[----:B------:R-:W-:Y:S01]  /*1730*/  UISETP.NE.AND UP0, UPT, UR37, URZ, UPT ;  /* 0x000000ff2500728c */ /* 0x000fe2000bf05270 */
[----:B------:R-:W1:Y:S08]  /*1740*/  S2UR UR37, SR_CgaCtaId ;  /* 0x00000000002579c3 */ /* 0x000e700000008800 */
[----:B------:R-:W-:Y:S05]  /*1750*/  BRA.U UP0, `(.L_x_19) ;  /* 0x0000000100347547 */ /* 0x000fea000b800000 */
[----:B------:R-:W2:Y:S01]  /*1760*/  S2R R2, SR_CgaCtaId ;  /* 0x0000000000027919 */ /* 0x000ea20000008800 */
[----:B------:R-:W-:-:S04]  /*1770*/  MOV R3, 0x400 ;  /* 0x0000040000037802 */ /* 0x000fc80000000f00 */
[----:B--2---:R-:W-:Y:S02]  /*1780*/  LEA R3, R2, R3, 0x18 ;  /* 0x0000000302037211 */ /* 0x004fe400078ec0ff */
[----:B------:R-:W-:-:S03]  /*1790*/  SHF.L.U32 R2, R10, 0x1f, RZ ;  /* 0x0000001f0a027819 */ /* 0x000fc600000006ff */
[----:B------:R-:W-:-:S04]  /*17a0*/  IMAD R3, R12, 0x8, R3 ;  /* 0x000000080c037824 */ /* 0x000fc800078e0203 */
[----:B------:R-:W2:Y:S02]  /*17b0*/  SYNCS.PHASECHK.TRANS64.TRYWAIT P0, [R3+URZ+0x1e0], R2 ;  /* 0x0001e002030075a7 */ /* 0x000ea400080011ff */
[----:B--2---:R-:W-:Y:S05]  /*17c0*/  @!P0 BRA `(.L_x_20) ;  /* 0x0000005000e48947 */ /* 0x004fea0003800000 */
.L_x_113:
[----:B------:R-:W-:Y:S01]  /*17d0*/  VIADD R12, R12, 0x1 ;  /* 0x000000010c0c7836 */ /* 0x000fe20000000000 */
[----:B------:R2:W-:Y:S04]  /*17e0*/  SYNCS.ARRIVE.TRANS64.A1T0 RZ, [R3+URZ+0x1d0], RZ ;  /* 0x0001d0ff03ff79a7 */ /* 0x0005e800081000ff */
[----:B------:R-:W-:-:S04]  /*17f0*/  ISETP.NE.AND P0, PT, R12, 0x2, PT ;  /* 0x000000020c00780c */ /* 0x000fc80003f05270 */
[----:B------:R-:W-:Y:S02]  /*1800*/  SEL R12, R12, RZ, P0 ;  /* 0x000000ff0c0c7207 */ /* 0x000fe40000000000 */
[----:B--2---:R-:W-:-:S04]  /*1810*/  SEL R3, RZ, 0x1, P0 ;  /* 0x00000001ff037807 */ /* 0x004fc80000000000 */
[----:B------:R-:W-:-:S07]  /*1820*/  LOP3.LUT R10, R10, R3, RZ, 0x3c, !PT ;  /* 0x000000030a0a7212 */ /* 0x000fce00078e3cff */
.L_x_19:
[----:B------:R-:W-:Y:S01]  /*1830*/  UMOV UR4, 0x400 ;  /* 0x0000040000047882 */ /* 0x000fe20000000000 */
[----:B------:R-:W-:Y:S01]  /*1840*/  SHF.L.U32 R2, R15, 0x1f, RZ ;  /* 0x0000001f0f027819 */ /* 0x000fe200000006ff */
[----:B-1----:R-:W-:Y:S01]  /*1850*/  ULEA UR4, UR37, UR4, 0x18 ;  /* 0x0000000425047291 */ /* 0x002fe2000f8ec0ff */
[----:B------:R-:W-:Y:S01]  /*1860*/  R2UR UR35, R97 ;  /* 0x00000000612372ca */ /* 0x000fe200000e0000 */
[----:B------:R-:W-:Y:S01]  /*1870*/  UISETP.GE.U32.AND UP0, UPT, UR13, 0x7f, UPT ;  /* 0x0000007f0d00788c */ /* 0x000fe2000bf06070 */
[----:B------:R-:W-:Y:S01]  /*1880*/  R2UR UR11, R91 ;  /* 0x000000005b0b72ca */ /* 0x000fe200000e0000 */
[----:B------:R-:W-:Y:S01]  /*1890*/  ULEA UR8, UR6, UR4, 0x3 ;  /* 0x0000000406087291 */ /* 0x000fe2000f8e18ff */
[----:B------:R-:W-:-:S08]  /*18a0*/  UMOV UR24, URZ ;  /* 0x000000ff00187c82 */ /* 0x000fd00008000000 */
[----:B------:R1:W2:Y:S01]  /*18b0*/  SYNCS.PHASECHK.TRANS64.TRYWAIT P0, [UR8+0xa8], R2 ;  /* 0x0000a802ff0075a7 */ /* 0x0002a20008001108 */
[----:B------:R-:W-:Y:S02]  /*18c0*/  USHF.L.U32 UR35, UR35, 0x7, URZ ;  /* 0x0000000723237899 */ /* 0x000fe400080006ff */
[----:B------:R-:W-:Y:S01]  /*18d0*/  USHF.L.U32 UR11, UR11, 0x5, URZ ;  /* 0x000000050b0b7899 */ /* 0x000fe200080006ff */
[----:B------:R-:W-:Y:S11]  /*18e0*/  BRA.U !UP0, `(.L_x_21) ;  /* 0x0000000108a87547 */ /* 0x000ff6000b800000 */
[----:B------:R-:W-:Y:S01]  /*18f0*/  UMOV UR16, URZ ;  /* 0x000000ff00107c82 */ /* 0x000fe20008000000 */
[----:B------:R-:W-:-:S05]  /*1900*/  UMOV UR17, UR6 ;  /* 0x0000000600117c82 */ /* 0x000fca0008000000 */
.L_x_26:
[----:B-1----:R-:W-:Y:S01]  /*1910*/  ULEA UR33, UR17, UR4, 0x3 ;  /* 0x0000000411217291 */ /* 0x002fe2000f8e18ff */
[----:B--2---:R-:W-:Y:S01]  /*1920*/  @!P5 MOV R3, 0x2800 ;  /* 0x000028000003d802 */ /* 0x004fe20000000f00 */
[----:B--2---:R-:W-:Y:S10]  /*1930*/  @P0 BRA `(.L_x_22) ;  /* 0x00000000000c0947 */ /* 0x004ff40003800000 */
[----:B------:R-:W-:-:S04]  /*1940*/  SHF.L.U32 R5, R15, 0x1f, RZ ;  /* 0x0000001f0f057819 */ /* 0x000fc800000006ff */
[----:B------:R-:W2:Y:S02]  /*1950*/  SYNCS.PHASECHK.TRANS64.TRYWAIT P0, [UR33+0xa8], R5 ;  /* 0x0000a805ff0075a7 */ /* 0x000ea40008001121 */
[----:B--2---:R-:W-:Y:S05]  /*1960*/  @!P0 BRA `(.L_x_23) ;  /* 0x0000005000908947 */ /* 0x004fea0003800000 */
.L_x_22:
[----:B------:R2:W-:Y:S01]  /*1970*/  @!P5 SYNCS.ARRIVE.TRANS64 RZ, [UR33], R3 ;  /* 0x00000003ffffd9a7 */ /* 0x0005e20008000021 */
[----:B------:R-:W-:Y:S04]  /*1980*/  BSSY.RECONVERGENT B0, `(.L_x_24) ;  /* 0x0000003000007945 */ /* 0x000fe80003800200 */
[----:B------:R-:W-:Y:S05]  /*1990*/  @P4 BRA `(.L_x_25) ;  /* 0x0000000000044947 */ /* 0x000fea0003800000 */
[----:B------:R-:W-:Y:S05]  /*19a0*/  BPT.TRAP 0x1 ;  /* 0x000000040000795c */ /* 0x000fea0000300000 */
.L_x_25:
[----:B------:R-:W-:Y:S05]  /*19b0*/  BSYNC.RECONVERGENT B0 ;  /* 0x0000000000007941 */ /* 0x000fea0003800200 */
.L_x_24:
[----:B------:R-:W-:Y:S02]  /*19c0*/  UIADD3 UR6, UPT, UPT, UR17, 0x1, URZ ;  /* 0x0000000111067890 */ /* 0x000fe4000fffe0ff */
[----:B------:R-:W-:Y:S02]  /*19d0*/  ULEA UR32, UR17, UR4, 0xd ;  /* 0x0000000411207291 */ /* 0x000fe4000f8e68ff */
[----:B------:R-:W-:Y:S02]  /*19e0*/  UISETP.NE.AND UP0, UPT, UR6, 0x15, UPT ;  /* 0x000000150600788c */ /* 0x000fe4000bf05270 */
[----:B------:R-:W-:Y:S02]  /*19f0*/  UIADD3 UR26, UP1, UPT, UR22, 0x80, URZ ;  /* 0x00000080161a7890 */ /* 0x000fe4000ff3e0ff */
[----:B------:R-:W-:Y:S02]  /*1a00*/  USEL UR9, URZ, 0x1, UP0 ;  /* 0x00000001ff097887 */ /* 0x000fe40008000000 */
[----:B------:R-:W-:-:S02]  /*1a10*/  USEL UR6, UR6, URZ, UP0 ;  /* 0x000000ff06067287 */ /* 0x000fc40008000000 */
[----:B------:R-:W-:Y:S02]  /*1a20*/  UIADD3 UR20, UP0, UPT, UR22, 0x180, URZ ;  /* 0x0000018016147890 */ /* 0x000fe4000ff1e0ff */
[----:B------:R-:W-:Y:S01]  /*1a30*/  ULEA UR8, UR6, UR4, 0x3 ;  /* 0x0000000406087291 */ /* 0x000fe2000f8e18ff */
[----:B------:R-:W-:Y:S01]  /*1a40*/  LOP3.LUT R15, R15, UR9, RZ, 0x3c, !PT ;  /* 0x000000090f0f7c12 */ /* 0x000fe2000f8e3cff */
[----:B------:R-:W-:Y:S02]  /*1a50*/  USHF.L.U32 UR34, UR16, 0x6, URZ ;  /* 0x0000000610227899 */ /* 0x000fe400080006ff */
[----:B------:R-:W-:Y:S01]  /*1a60*/  UIADD3.X UR27, UPT, UPT, URZ, UR23, URZ, UP1, !UPT ;  /* 0x00000017ff1b7290 */ /* 0x000fe20008ffe4ff */
[----:B-1----:R-:W-:Y:S01]  /*1a70*/  SHF.L.U32 R2, R15, 0x1f, RZ ;  /* 0x0000001f0f027819 */ /* 0x002fe200000006ff */
[----:B------:R-:W-:Y:S02]  /*1a80*/  UIADD3 UR32, UPT, UPT, UR32, 0x2400, URZ ;  /* 0x0000240020207890 */ /* 0x000fe4000fffe0ff */
[----:B------:R-:W-:Y:S01]  /*1a90*/  UIADD3.X UR21, UPT, UPT, URZ, UR23, URZ, UP0, !UPT ;  /* 0x00000017ff157290 */ /* 0x000fe200087fe4ff */
[----:B------:R1:W1:Y:S01]  /*1aa0*/  SYNCS.PHASECHK.TRANS64.TRYWAIT P0, [UR8+0xa8], R2 ;  /* 0x0000a802ff0075a7 */ /* 0x0002620008001108 */
[----:B------:R-:W-:Y:S01]  /*1ab0*/  ULEA UR8, UR17, UR4, 0xb ;  /* 0x0000000411087291 */ /* 0x000fe2000f8e58ff */
[----:B------:R-:W-:Y:S01]  /*1ac0*/  UMOV UR18, 0x0 ;  /* 0x0000000000127882 */ /* 0x000fe20000000000 */
[----:B------:R-:W-:-:S02]  /*1ad0*/  UMOV UR19, 0x10000000 ;  /* 0x1000000000137882 */ /* 0x000fc40000000000 */
[----:B------:R-:W-:Y:S01]  /*1ae0*/  UIADD3 UR8, UPT, UPT, UR8, 0x2c400, URZ ;  /* 0x0002c40008087890 */ /* 0x000fe2000fffe0ff */
[----:B------:R1:W-:Y:S01]  /*1af0*/  UTMALDG.3D [UR32], [UR26], desc[UR18] ;  /* 0x000012201a0075b4 */ /* 0x0003e20008011000 */
[----:B------:R-:W-:Y:S01]  /*1b00*/  UMOV UR12, UR36 ;  /* 0x00000024000c7c82 */ /* 0x000fe20008000000 */
[----:B------:R-:W-:Y:S01]  /*1b10*/  UMOV UR9, UR33 ;  /* 0x0000002100097c82 */ /* 0x000fe20008000000 */
[----:B------:R-:W-:Y:S01]  /*1b20*/  UMOV UR10, UR34 ;  /* 0x00000022000a7c82 */ /* 0x000fe20008000000 */
[----:B------:R-:W-:Y:S01]  /*1b30*/  UIADD3 UR16, UPT, UPT, UR16, 0x1, URZ ;  /* 0x0000000110107890 */ /* 0x000fe2000fffe0ff */
[----:B------:R-:W-:Y:S01]  /*1b40*/  UMOV UR24, UR5 ;  /* 0x0000000500187c82 */ /* 0x000fe20008000000 */
[----:B------:R-:W-:Y:S02]  /*1b50*/  UMOV UR17, UR6 ;  /* 0x0000000600117c82 */ /* 0x000fe40008000000 */
[----:B------:R1:W-:Y:S01]  /*1b60*/  UTMALDG.3D [UR8], [UR20], desc[UR18] ;  /* 0x00001208140075b4 */ /* 0x0003e20008011000 */
[----:B------:R-:W-:-:S09]  /*1b70*/  UISETP.NE.AND UP0, UPT, UR16, UR5, UPT ;  /* 0x000000051000728c */ /* 0x000fd2000bf05270 */
[----:B------:R-:W-:Y:S05]  /*1b80*/  BRA.U UP0, `(.L_x_26) ;  /* 0xfffffffd00607547 */ /* 0x000fea000b83ffff */
.L_x_21:
[----:B-1----:R-:W-:Y:S01]  /*1b90*/  ULEA UR8, UR6, UR4, 0x3 ;  /* 0x0000000406087291 */ /* 0x002fe2000f8e18ff */
[----:B------:R-:W-:Y:S01]  /*1ba0*/  SHF.L.U32 R2, R15, 0x1f, RZ ;  /* 0x0000001f0f027819 */ /* 0x000fe200000006ff */
[----:B------:R-:W-:Y:S01]  /*1bb0*/  @!P1 SYNCS.ARRIVE.TRANS64.A1T0 RZ, [UR4+0x168], RZ ;  /* 0x000168ffffff99a7 */ /* 0x000fe20008100004 */
[----:B------:R-:W-:-:S06]  /*1bc0*/  UISETP.GT.AND UP0, UPT, UR15, UR14, UPT ;  /* 0x0000000e0f00728c */ /* 0x000fcc000bf04270 */
[----:B--2---:R1:W2:Y:S03]  /*1bd0*/  SYNCS.PHASECHK.TRANS64.TRYWAIT P0, [UR8+0xa8], R2 ;  /* 0x0000a802ff0075a7 */ /* 0x0042a60008001108 */
[----:B------:R-:W-:Y:S05]  /*1be0*/  BRA.U !UP0, `(.L_x_27) ;  /* 0x0000000108ac7547 */ /* 0x000fea000b800000 */
[----:B------:R-:W-:Y:S01]  /*1bf0*/  UIADD3 UR21, UPT, UPT, UR7, UR24, URZ ;  /* 0x0000001807157290 */ /* 0x000fe2000fffe0ff */
[----:B------:R-:W-:-:S11]  /*1c00*/  UMOV UR25, UR6 ;  /* 0x0000000600197c82 */ /* 0x000fd60008000000 */
.L_x_32:
[----:B-1----:R-:W-:Y:S01]  /*1c10*/  ULEA UR17, UR25, UR4, 0x3 ;  /* 0x0000000419117291 */ /* 0x002fe2000f8e18ff */
[----:B--2---:R-:W-:Y:S01]  /*1c20*/  @!P5 MOV R3, 0x2800 ;  /* 0x000028000003d802 */ /* 0x004fe20000000f00 */
[----:B--2---:R-:W-:Y:S10]  /*1c30*/  @P0 BRA `(.L_x_28) ;  /* 0x00000000000c0947 */ /* 0x004ff40003800000 */
[----:B------:R-:W-:-:S04]  /*1c40*/  SHF.L.U32 R5, R15, 0x1f, RZ ;  /* 0x0000001f0f057819 */ /* 0x000fc800000006ff */
[----:B------:R-:W2:Y:S02]  /*1c50*/  SYNCS.PHASECHK.TRANS64.TRYWAIT P0, [UR17+0xa8], R5 ;  /* 0x0000a805ff0075a7 */ /* 0x000ea40008001111 */
[----:B--2---:R-:W-:Y:S05]  /*1c60*/  @!P0 BRA `(.L_x_29) ;  /* 0x0000004c00e88947 */ /* 0x004fea0003800000 */
.L_x_28:
[----:B------:R2:W-:Y:S01]  /*1c70*/  @!P5 SYNCS.ARRIVE.TRANS64 RZ, [UR17], R3 ;  /* 0x00000003ffffd9a7 */ /* 0x0005e20008000011 */
[----:B------:R-:W-:Y:S04]  /*1c80*/  BSSY.RECONVERGENT B0, `(.L_x_30) ;  /* 0x0000003000007945 */ /* 0x000fe80003800200 */
[----:B------:R-:W-:Y:S05]  /*1c90*/  @P4 BRA `(.L_x_31) ;  /* 0x0000000000044947 */ /* 0x000fea0003800000 */
[----:B------:R-:W-:Y:S05]  /*1ca0*/  BPT.TRAP 0x1 ;  /* 0x000000040000795c */ /* 0x000fea0000300000 */
.L_x_31:
[----:B------:R-:W-:Y:S05]  /*1cb0*/  BSYNC.RECONVERGENT B0 ;  /* 0x0000000000007941 */ /* 0x000fea0003800200 */
.L_x_30:
        /* <DEDUP_REMOVED lines=10> */
[----:B------:R-:W-:Y:S01]  /*1d60*/  UIADD3 UR16, UPT, UPT, UR16, 0x2400, URZ ;  /* 0x0000240010107890 */ /* 0x000fe2000fffe0ff */
[----:B-1----:R-:W-:Y:S01]  /*1d70*/  SHF.L.U32 R2, R15, 0x1f, RZ ;  /* 0x0000001f0f027819 */ /* 0x002fe200000006ff */
[----:B------:R-:W-:Y:S02]  /*1d80*/  UIADD3.X UR31, UPT, UPT, URZ, UR23, URZ, UP1, !UPT ;  /* 0x00000017ff1f7290 */ /* 0x000fe40008ffe4ff */
[----:B------:R-:W-:Y:S01]  /*1d90*/  UIADD3.X UR29, UPT, UPT, URZ, UR23, URZ, UP0, !UPT ;  /* 0x00000017ff1d7290 */ /* 0x000fe200087fe4ff */
[----:B------:R1:W1:Y:S01]  /*1da0*/  SYNCS.PHASECHK.TRANS64.TRYWAIT P0, [UR8+0xa8], R2 ;  /* 0x0000a802ff0075a7 */ /* 0x0002620008001108 */
[----:B------:R-:W-:Y:S01]  /*1db0*/  ULEA UR8, UR25, UR4, 0xb ;  /* 0x0000000419087291 */ /* 0x000fe2000f8e58ff */
[----:B------:R-:W-:Y:S01]  /*1dc0*/  UMOV UR26, 0x0 ;  /* 0x00000000001a7882 */ /* 0x000fe20000000000 */
[----:B------:R-:W-:-:S02]  /*1dd0*/  UMOV UR27, 0x10000000 ;  /* 0x10000000001b7882 */ /* 0x000fc40000000000 */
[----:B------:R-:W-:Y:S01]  /*1de0*/  UIADD3 UR8, UPT, UPT, UR8, 0x2c400, URZ ;  /* 0x0002c40008087890 */ /* 0x000fe2000fffe0ff */
[----:B------:R-:W-:Y:S01]  /*1df0*/  UMOV UR19, UR35 ;  /* 0x0000002300137c82 */ /* 0x000fe20008000000 */
[----:B------:R-:W-:Y:S01]  /*1e00*/  UMOV UR20, UR36 ;  /* 0x0000002400147c82 */ /* 0x000fe20008000000 */
[----:B------:R-:W-:Y:S01]  /*1e10*/  UMOV UR12, UR36 ;  /* 0x00000024000c7c82 */ /* 0x000fe20008000000 */
[----:B------:R-:W-:Y:S01]  /*1e20*/  UMOV UR9, UR17 ;  /* 0x0000001100097c82 */ /* 0x000fe20008000000 */
[----:B------:R-:W-:Y:S01]  /*1e30*/  UMOV UR10, UR18 ;  /* 0x00000012000a7c82 */ /* 0x000fe20008000000 */
[----:B------:R1:W-:Y:S01]  /*1e40*/  UTMALDG.3D [UR16], [UR30], desc[UR26] ;  /* 0x00001a101e0075b4 */ /* 0x0003e20008011000 */
[----:B------:R-:W-:Y:S01]  /*1e50*/  UIADD3 UR24, UPT, UPT, UR24, 0x1, URZ ;  /* 0x0000000118187890 */ /* 0x000fe2000fffe0ff */
[----:B------:R-:W-:-:S03]  /*1e60*/  UMOV UR25, UR6 ;  /* 0x0000000600197c82 */ /* 0x000fc60008000000 */
[----:B------:R-:W-:Y:S01]  /*1e70*/  UISETP.NE.AND UP0, UPT, UR24, UR21, UPT ;  /* 0x000000151800728c */ /* 0x000fe2000bf05270 */
[----:B------:R1:W-:Y:S08]  /*1e80*/  UTMALDG.3D [UR8], [UR28], desc[UR26] ;  /* 0x00001a081c0075b4 */ /* 0x0003f00008011000 */
[----:B------:R-:W-:Y:S05]  /*1e90*/  BRA.U UP0, `(.L_x_32) ;  /* 0xfffffffd005c7547 */ /* 0x000fea000b83ffff */
.L_x_27:
[C---:B-1----:R-:W-:Y:S01]  /*1ea0*/  LEA R2, R14.reuse, UR4, 0x3 ;  /* 0x000000040e027c11 */ /* 0x042fe2000f8e18ff */
[----:B------:R-:W-:Y:S01]  /*1eb0*/  NOP ;  /* 0x0000000000007918 */ /* 0x000fe20000000000 */
[----:B--2---:R-:W-:Y:S02]  /*1ec0*/  SHF.L.U32 R3, R13, 0x1f, RZ ;  /* 0x0000001f0d037819 */ /* 0x004fe400000006ff */
[----:B------:R-:W-:Y:S02]  /*1ed0*/  LEA R4, R14, UR4, 0x4 ;  /* 0x000000040e047c11 */ /* 0x000fe4000f8e20ff */
[----:B------:R-:W1:Y:S02]  /*1ee0*/  SYNCS.PHASECHK.TRANS64.TRYWAIT P0, [R2+URZ+0x170], R3 ;  /* 0x00017003020075a7 */ /* 0x000e6400080011ff */
[----:B-1----:R-:W-:Y:S05]  /*1ef0*/  @!P0 BRA `(.L_x_33) ;  /* 0x0000004c005c8947 */ /* 0x002fea0003800000 */
.L_x_116:
[----:B------:R-:W2:Y:S01]  /*1f00*/  LDS.128 R4, [R4+0x200] ;  /* 0x0002000004047984 */ /* 0x000ea20000000c00 */
[----:B---3--:R-:W-:Y:S01]  /*1f10*/  ISETP.GE.AND P0, PT, R40, 0x1, PT ;  /* 0x000000012800780c */ /* 0x008fe20003f06270 */
[----:B-1----:R-:W-:Y:S01]  /*1f20*/  VIADD R2, R2, 0x180 ;  /* 0x0000018002027836 */ /* 0x002fe20000000000 */
[----:B------:R-:W-:Y:S01]  /*1f30*/  @!PT LDS RZ, [RZ] ;  /* 0x00000000fffff984 */ /* 0x000fe20000000800 */
[----:B------:R-:W-:Y:S01]  /*1f40*/  @!PT LDS RZ, [RZ] ;  /* 0x00000000fffff984 */ /* 0x000fe20000000800 */
[----:B------:R-:W-:Y:S01]  /*1f50*/  @!PT LDS RZ, [RZ] ;  /* 0x00000000fffff984 */ /* 0x000fe20000000800 */
[----:B------:R-:W-:Y:S01]  /*1f60*/  @!PT LDS RZ, [RZ] ;  /* 0x00000000fffff984 */ /* 0x000fe20000000800 */
[----:B------:R1:W-:Y:S06]  /*1f70*/  MEMBAR.ALL.CTA ;  /* 0x0000000000007992 */ /* 0x0003ec0000008000 */
[----:B-1----:R-:W1:Y:S01]  /*1f80*/  FENCE.VIEW.ASYNC.S ;  /* 0x00000000000073c6 */ /* 0x002e620000000000 */
[----:B------:R-:W-:-:S04]  /*1f90*/  PRMT R2, RZ, 0x654, R2 ;  /* 0x00000654ff027816 */ /* 0x000fc80000000002 */
[----:B-1----:R1:W-:Y:S01]  /*1fa0*/  SYNCS.ARRIVE.TRANS64.RED.A1T0 RZ, [R2+URZ], RZ ;  /* 0x000000ff02ff79a7 */ /* 0x0023e200081004ff */
[----:B--2---:R-:W-:-:S13]  /*1fb0*/  LOP3.LUT P2, RZ, R6, 0x1, RZ, 0xc0, !PT ;  /* 0x0000000106ff7812 */ /* 0x004fda000784c0ff */
[----:B------:R-:W-:Y:S01]  /*1fc0*/  @P2 SHF.R.U32.HI R3, RZ, 0x10, R5 ;  /* 0x00000010ff032819 */ /* 0x000fe20000011605 */
[----:B------:R-:W-:Y:S01]  /*1fd0*/  VOTEU.ANY UP0, P2 ;  /* 0x0000000000ff7886 */ /* 0x000fe20001000100 */
[----:B------:R-:W-:Y:S02]  /*1fe0*/  @P2 MOV R11, R4 ;  /* 0x00000004000b2202 */ /* 0x000fe40000000f00 */
[----:B------:R-:W-:Y:S02]  /*1ff0*/  @P2 R2UR.BROADCAST UR8, R3 ;  /* 0x00000000030822ca */ /* 0x000fe400008e0000 */
[----:B------:R-:W-:-:S11]  /*2000*/  @P2 LOP3.LUT R8, R5, 0xffff, RZ, 0xc0, !PT ;  /* 0x0000ffff05082812 */ /* 0x000fd600078ec0ff */
[----:B------:R-:W-:Y:S01]  /*2010*/  @UP0 UMOV UR36, UR8 ;  /* 0x0000000800240c82 */ /* 0x000fe20008000000 */
[----:B-1----:R-:W-:Y:S05]  /*2020*/  @!P0 BRA `(.L_x_34) ;  /* 0x0000000000b88947 */ /* 0x002fea0003800000 */
[----:B------:R-:W4:Y:S01]  /*2030*/  LDC.64 R4, c[0x0][0xb18] ;  /* 0x0002c600ff047b82 */ /* 0x000f220000000a00 */
[----:B------:R-:W-:-:S07]  /*2040*/  ISETP.NE.AND P3, PT, R40, 0x1, PT ;  /* 0x000000012800780c */ /* 0x000fce0003f65270 */
[----:B------:R-:W1:Y:S08]  /*2050*/  LDC.64 R6, c[0x0][0xb10] ;  /* 0x0002c400ff067b82 */ /* 0x000e700000000a00 */
[----:B------:R-:W2:Y:S08]  /*2060*/  LDC R16, c[0x0][0xb20] ;  /* 0x0002c800ff107b82 */ /* 0x000eb00000000800 */
[----:B------:R-:W3:Y:S01]  /*2070*/  LDC R18, c[0x0][0xb0c] ;  /* 0x0002c300ff127b82 */ /* 0x000ee20000000800 */
[----:B----4-:R-:W-:Y:S01]  /*2080*/  IMAD.HI.U32 R17, R0, R5, RZ ;  /* 0x0000000500117227 */ /* 0x010fe200078e00ff */
[----:B------:R-:W-:-:S03]  /*2090*/  ISETP.NE.AND P0, PT, R4, 0x1, PT ;  /* 0x000000010400780c */ /* 0x000fc60003f05270 */
[----:B------:R-:W-:-:S03]  /*20a0*/  IMAD.HI.U32 R5, R8, R5, RZ ;  /* 0x0000000508057227 */ /* 0x000fc600078e00ff */
[----:B------:R-:W4:Y:S01]  /*20b0*/  LDC.64 R2, c[0x0][0xb28] ;  /* 0x0002ca00ff027b82 */ /* 0x000f220000000a00 */
[----:B-1----:R-:W-:-:S04]  /*20c0*/  IMAD.HI.U32 R20, R9, R6, RZ ;  /* 0x0000000609147227 */ /* 0x002fc800078e00ff */
[----:B------:R-:W-:Y:S01]  /*20d0*/  IMAD.HI.U32 R22, R11, R6, RZ ;  /* 0x000000060b167227 */ /* 0x000fe200078e00ff */
[----:B------:R-:W-:Y:S02]  /*20e0*/  SHF.R.U32.HI R20, RZ, R7, R20 ;  /* 0x00000007ff147219 */ /* 0x000fe40000011614 */
[-C--:B--2---:R-:W-:Y:S02]  /*20f0*/  SHF.R.U32.HI R17, RZ, R16.reuse, R17 ;  /* 0x00000010ff117219 */ /* 0x084fe40000011611 */
[----:B------:R-:W-:Y:S02]  /*2100*/  SHF.R.U32.HI R5, RZ, R16, R5 ;  /* 0x00000010ff057219 */ /* 0x000fe40000011605 */
[----:B------:R-:W-:Y:S02]  /*2110*/  SEL R17, R0, R17, !P0 ;  /* 0x0000001100117207 */ /* 0x000fe40004000000 */
[----:B------:R-:W-:Y:S02]  /*2120*/  SHF.R.U32.HI R22, RZ, R7, R22 ;  /* 0x00000007ff167219 */ /* 0x000fe40000011616 */
[----:B---3--:R-:W-:-:S02]  /*2130*/  ISETP.NE.AND P1, PT, R18, 0x1, PT ;  /* 0x000000011200780c */ /* 0x008fc40003f25270 */
[----:B------:R-:W-:Y:S02]  /*2140*/  SEL R5, R8, R5, !P0 ;  /* 0x0000000508057207 */ /* 0x000fe40004000000 */
[----:B------:R-:W-:Y:S02]  /*2150*/  SEL R19, R9, R20, !P1 ;  /* 0x0000001409137207 */ /* 0x000fe40004800000 */
[----:B------:R-:W-:Y:S01]  /*2160*/  SEL R7, R11, R22, !P1 ;  /* 0x000000160b077207 */ /* 0x000fe20004800000 */
[----:B----4-:R-:W-:-:S04]  /*2170*/  IMAD.HI.U32 R20, R17, R2, RZ ;  /* 0x0000000211147227 */ /* 0x010fc800078e00ff */
[----:B------:R-:W-:Y:S01]  /*2180*/  IMAD.HI.U32 R6, R19, R2, RZ ;  /* 0x0000000213067227 */ /* 0x000fe200078e00ff */
[----:B------:R-:W-:-:S04]  /*2190*/  @P3 SHF.R.U32.HI R17, RZ, R3, R20 ;  /* 0x00000003ff113219 */ /* 0x000fc80000011614 */
[----:B------:R-:W-:Y:S01]  /*21a0*/  @P3 SHF.R.U32.HI R19, RZ, R3, R6 ;  /* 0x00000003ff133219 */ /* 0x000fe20000011606 */
[----:B------:R-:W-:-:S04]  /*21b0*/  IMAD R17, R40, R17, RZ ;  /* 0x0000001128117224 */ /* 0x000fc800078e02ff */
[----:B------:R-:W-:Y:S01]  /*21c0*/  IMAD R6, R40, R19, RZ ;  /* 0x0000001328067224 */ /* 0x000fe200078e02ff */
[C---:B------:R-:W-:Y:S02]  /*21d0*/  ISETP.GE.AND P0, PT, R5.reuse, R17, PT ;  /* 0x000000110500720c */ /* 0x040fe40003f06270 */
[----:B------:R-:W-:Y:S02]  /*21e0*/  IADD3 R17, PT, PT, -R5, RZ, RZ ;  /* 0x000000ff05117210 */ /* 0x000fe40007ffe1ff */
[----:B------:R-:W-:Y:S01]  /*21f0*/  ISETP.GE.OR P0, PT, R7, R6, P0 ;  /* 0x000000060700720c */ /* 0x000fe20000706670 */
[----:B------:R-:W-:-:S04]  /*2200*/  IMAD.HI.U32 R6, R5, R2, RZ ;  /* 0x0000000205067227 */ /* 0x000fc800078e00ff */
[----:B------:R-:W-:Y:S01]  /*2210*/  IMAD R8, R4, R17, R8 ;  /* 0x0000001104087224 */ /* 0x000fe200078e0208 */
[----:B------:R-:W-:-:S04]  /*2220*/  SHF.R.U32.HI R6, RZ, R3, R6 ;  /* 0x00000003ff067219 */ /* 0x000fc80000011606 */
[----:B------:R-:W-:-:S03]  /*2230*/  SEL R6, R5, R6, !P3 ;  /* 0x0000000605067207 */ /* 0x000fc60005800000 */
[----:B------:R-:W-:-:S04]  /*2240*/  @!P0 IMAD.HI.U32 R16, R7, R2, RZ ;  /* 0x0000000207108227 */ /* 0x000fc800078e00ff */
[----:B------:R-:W-:Y:S01]  /*2250*/  IMAD.MOV R2, RZ, RZ, -R6 ;  /* 0x000000ffff027224 */ /* 0x000fe200078e0a06 */
[----:B------:R-:W-:-:S03]  /*2260*/  @!P0 SHF.R.U32.HI R16, RZ, R3, R16 ;  /* 0x00000003ff108219 */ /* 0x000fc60000011610 */
[----:B------:R-:W-:Y:S01]  /*2270*/  IMAD R2, R40, R2, R5 ;  /* 0x0000000228027224 */ /* 0x000fe200078e0205 */
[----:B------:R-:W-:-:S05]  /*2280*/  @!P0 SEL R3, R7, R16, !P3 ;  /* 0x0000001007038207 */ /* 0x000fca0005800000 */
[--C-:B------:R-:W-:Y:S02]  /*2290*/  @!P0 IMAD.IADD R6, R6, 0x1, -R3.reuse ;  /* 0x0000000106068824 */ /* 0x100fe400078e0a03 */
[----:B------:R-:W-:Y:S01]  /*22a0*/  @!P0 IMAD R3, R2, R19, R3 ;  /* 0x0000001302038224 */ /* 0x000fe200078e0203 */
[----:B------:R-:W-:Y:S01]  /*22b0*/  IADD3 R2, PT, PT, -R7, RZ, RZ ;  /* 0x000000ff07027210 */ /* 0x000fe20007ffe1ff */
[----:B------:R-:W-:Y:S02]  /*22c0*/  @!P0 IMAD R5, R40, R6, R7 ;  /* 0x0000000628058224 */ /* 0x000fe400078e0207 */
[----:B------:R-:W-:Y:S02]  /*22d0*/  @!P0 IMAD.MOV.U32 R7, RZ, RZ, R3 ;  /* 0x000000ffff078224 */ /* 0x000fe400078e0003 */
[----:B------:R-:W-:Y:S02]  /*22e0*/  IMAD R2, R18, R2, R11 ;  /* 0x0000000212027224 */ /* 0x000fe400078e020b */
[----:B------:R-:W-:-:S02]  /*22f0*/  IMAD R8, R5, R4, R8 ;  /* 0x0000000405087224 */ /* 0x000fc400078e0208 */
[----:B------:R-:W-:Y:S02]  /*2300*/  IMAD R11, R7, R18, R2 ;  /* 0x00000012070b7224 */ /* 0x000fe400078e0202 */
.L_x_34:
[----:B------:R-:W1:Y:S02]  /*2310*/  LDCU UR8, c[0x0][0xb30] ;  /* 0x00016600ff0877ac */ /* 0x000e640008000800 */
[----:B-1----:R-:W-:-:S09]  /*2320*/  UISETP.NE.AND UP0, UPT, UR8, 0x1, UPT ;  /* 0x000000010800788c */ /* 0x002fd2000bf05270 */
[----:B------:R-:W-:Y:S05]  /*2330*/  BRA.U UP0, `(.L_x_35) ;  /* 0x0000000100407547 */ /* 0x000fea000b800000 */
[----:B------:R-:W1:Y:S08]  /*2340*/  LDC.64 R4, c[0x0][0xb10] ;  /* 0x0002c400ff047b82 */ /* 0x000e700000000a00 */
[----:B------:R-:W2:Y:S08]  /*2350*/  LDC.64 R2, c[0x0][0xb18] ;  /* 0x0002c600ff027b82 */ /* 0x000eb00000000a00 */
[----:B------:R-:W3:Y:S08]  /*2360*/  LDC R6, c[0x0][0xb20] ;  /* 0x0002c800ff067b82 */ /* 0x000ef00000000800 */
[----:B------:R-:W4:Y:S01]  /*2370*/  LDC R16, c[0x0][0xb0c] ;  /* 0x0002c300ff107b82 */ /* 0x000f220000000800 */
[----:B-1----:R-:W-:-:S05]  /*2380*/  IMAD.HI.U32 R4, R11, R4, RZ ;  /* 0x000000040b047227 */ /* 0x002fca00078e00ff */
[----:B------:R-:W-:Y:S01]  /*2390*/  SHF.R.U32.HI R4, RZ, R5, R4 ;  /* 0x00000005ff047219 */ /* 0x000fe20000011604 */
[----:B--2---:R-:W-:Y:S01]  /*23a0*/  IMAD.HI.U32 R3, R8, R3, RZ ;  /* 0x0000000308037227 */ /* 0x004fe200078e00ff */
[----:B------:R-:W-:-:S04]  /*23b0*/  ISETP.NE.AND P0, PT, R2, 0x1, PT ;  /* 0x000000010200780c */ /* 0x000fc80003f05270 */
[----:B---3--:R-:W-:-:S04]  /*23c0*/  SHF.R.U32.HI R3, RZ, R6, R3 ;  /* 0x00000006ff037219 */ /* 0x008fc80000011603 */
[----:B------:R-:W-:Y:S02]  /*23d0*/  SEL R3, R8, R3, !P0 ;  /* 0x0000000308037207 */ /* 0x000fe40004000000 */
[----:B----4-:R-:W-:-:S04]  /*23e0*/  ISETP.NE.AND P1, PT, R16, 0x1, PT ;  /* 0x000000011000780c */ /* 0x010fc80003f25270 */
[----:B------:R-:W-:-:S05]  /*23f0*/  SEL R4, R11, R4, !P1 ;  /* 0x000000040b047207 */ /* 0x000fca0004800000 */
[----:B------:R-:W-:Y:S02]  /*2400*/  IMAD.IADD R5, R3, 0x1, -R4 ;  /* 0x0000000103057824 */ /* 0x000fe400078e0a04 */
[----:B------:R-:W-:Y:S02]  /*2410*/  IMAD.IADD R3, R4, 0x1, -R3 ;  /* 0x0000000104037824 */ /* 0x000fe400078e0a03 */
[----:B------:R-:W-:Y:S02]  /*2420*/  IMAD R11, R5, R16, R11 ;  /* 0x00000010050b7224 */ /* 0x000fe400078e020b */
[----:B------:R-:W-:-:S07]  /*2430*/  IMAD R8, R3, R2, R8 ;  /* 0x0000000203087224 */ /* 0x000fce00078e0208 */
.L_x_35:
[----:B------:R-:W-:Y:S01]  /*2440*/  VIADD R14, R14, 0x1 ;  /* 0x000000010e0e7836 */ /* 0x000fe20000000000 */
[----:B------:R-:W-:Y:S01]  /*2450*/  PLOP3.LUT P1, PT, PT, PT, PT, 0x80, 0x8 ;  /* 0x000000000008781c */ /* 0x000fe20003f2f070 */
[----:B------:R-:W-:Y:S02]  /*2460*/  IMAD.IADD R97, R11, 0x1, R90 ;  /* 0x000000010b617824 */ /* 0x000fe400078e025a */
[----:B------:R-:W-:Y:S01]  /*2470*/  IMAD.IADD R91, R8, 0x1, R79 ;  /* 0x00000001085b7824 */ /* 0x000fe200078e024f */
[----:B------:R-:W-:-:S04]  /*2480*/  ISETP.NE.AND P0, PT, R14, 0x2, PT ;  /* 0x000000020e00780c */ /* 0x000fc80003f05270 */
[----:B------:R-:W-:Y:S02]  /*2490*/  SEL R2, RZ, 0x1, P0 ;  /* 0x00000001ff027807 */ /* 0x000fe40000000000 */
[----:B------:R-:W-:Y:S02]  /*24a0*/  SEL R14, R14, RZ, P0 ;  /* 0x000000ff0e0e7207 */ /* 0x000fe40000000000 */
[----:B------:R-:W-:Y:S01]  /*24b0*/  LOP3.LUT R13, R13, R2, RZ, 0x3c, !PT ;  /* 0x000000020d0d7212 */ /* 0x000fe200078e3cff */
[----:B------:R-:W-:Y:S06]  /*24c0*/  @P2 BRA `(.L_x_36) ;  /* 0xfffffff000982947 */ /* 0x000fec000383ffff */
[----:B------:R-:W-:Y:S01]  /*24d0*/  UIADD3 UR4, UPT, UPT, UR4, 0xa8, URZ ;  /* 0x000000a804047890 */ /* 0x000fe2000fffe0ff */
[----:B------:R-:W-:-:S03]  /*24e0*/  SHF.L.U32 R3, R15, 0x1f, RZ ;  /* 0x0000001f0f037819 */ /* 0x000fc600000006ff */
[----:B------:R-:W-:-:S09]  /*24f0*/  ULEA UR5, UR6, UR4, 0x3 ;  /* 0x0000000406057291 */ /* 0x000fd2000f8e18ff */
[----:B------:R-:W1:Y:S02]  /*2500*/  SYNCS.PHASECHK.TRANS64.TRYWAIT P0, [UR5], R3 ;  /* 0x00000003ff0075a7 */ /* 0x000e640008001105 */
[----:B-1----:R-:W-:Y:S05]  /*2510*/  @!P0 BRA `(.L_x_37) ;  /* 0x0000004400e88947 */ /* 0x002fea0003800000 */
.L_x_118:
[----:B------:R-:W-:-:S04]  /*2520*/  UIADD3 UR6, UPT, UPT, UR6, 0x1, URZ ;  /* 0x0000000106067890 */ /* 0x000fc8000fffe0ff */
[----:B------:R-:W-:-:S04]  /*2530*/  UISETP.NE.AND UP0, UPT, UR6, 0x15, UPT ;  /* 0x000000150600788c */ /* 0x000fc8000bf05270 */
[----:B------:R-:W-:Y:S02]  /*2540*/  USEL UR7, URZ, 0x1, UP0 ;  /* 0x00000001ff077887 */ /* 0x000fe40008000000 */
[----:B------:R-:W-:-:S04]  /*2550*/  USEL UR6, UR6, URZ, UP0 ;  /* 0x000000ff06067287 */ /* 0x000fc80008000000 */
[----:B------:R-:W-:Y:S01]  /*2560*/  ULEA UR5, UR6, UR4, 0x3 ;  /* 0x0000000406057291 */ /* 0x000fe2000f8e18ff */
[----:B------:R-:W-:-:S04]  /*2570*/  LOP3.LUT R2, R15, UR7, RZ, 0x3c, !PT ;  /* 0x000000070f027c12 */ /* 0x000fc8000f8e3cff */
[----:B-1----:R-:W-:-:S04]  /*2580*/  SHF.L.U32 R3, R2, 0x1f, RZ ;  /* 0x0000001f02037819 */ /* 0x002fc800000006ff */
[----:B------:R-:W1:Y:S02]  /*2590*/  SYNCS.PHASECHK.TRANS64.TRYWAIT P0, [UR5], R3 ;  /* 0x00000003ff0075a7 */ /* 0x000e640008001105 */
[----:B-1----:R-:W-:Y:S05]  /*25a0*/  @!P0 BRA `(.L_x_38) ;  /* 0x0000004400dc8947 */ /* 0x002fea0003800000 */
.L_x_120:
        /* <DEDUP_REMOVED lines=9> */
.L_x_122:
        /* <DEDUP_REMOVED lines=9> */
.L_x_124:
        /* <DEDUP_REMOVED lines=9> */
.L_x_126:
        /* <DEDUP_REMOVED lines=9> */
.L_x_128:
        /* <DEDUP_REMOVED lines=9> */
.L_x_130:
        /* <DEDUP_REMOVED lines=9> */
.L_x_132:
        /* <DEDUP_REMOVED lines=9> */
.L_x_134:
        /* <DEDUP_REMOVED lines=9> */
.L_x_136:
        /* <DEDUP_REMOVED lines=9> */
.L_x_138:
        /* <DEDUP_REMOVED lines=9> */
.L_x_140:
        /* <DEDUP_REMOVED lines=9> */
.L_x_142:
        /* <DEDUP_REMOVED lines=9> */
.L_x_144:
        /* <DEDUP_REMOVED lines=9> */
.L_x_146:
        /* <DEDUP_REMOVED lines=9> */
.L_x_148:
        /* <DEDUP_REMOVED lines=9> */
.L_x_150:
        /* <DEDUP_REMOVED lines=9> */
.L_x_152:
        /* <DEDUP_REMOVED lines=9> */
.L_x_154:
        /* <DEDUP_REMOVED lines=9> */
.L_x_156:
[----:B------:R-:W-:-:S04]  /*2fd0*/  UIADD3 UR6, UPT, UPT, UR6, 0x1, URZ ;  /* 0x0000000106067890 */ /* 0x000fc8000fffe0ff */
[----:B------:R-:W-:-:S04]  /*2fe0*/  UISETP.NE.AND UP0, UPT, UR6, 0x15, UPT ;  /* 0x000000150600788c */ /* 0x000fc8000bf05270 */
[----:B------:R-:W-:Y:S02]  /*2ff0*/  USEL UR5, URZ, 0x1, UP0 ;  /* 0x00000001ff057887 */ /* 0x000fe40008000000 */
[----:B------:R-:W-:-:S04]  /*3000*/  USEL UR6, UR6, URZ, UP0 ;  /* 0x000000ff06067287 */ /* 0x000fc80008000000 */
[----:B------:R-:W-:Y:S01]  /*3010*/  ULEA UR6, UR6, UR4, 0x3 ;  /* 0x0000000406067291 */ /* 0x000fe2000f8e18ff */
[----:B-1----:R-:W-:-:S04]  /*3020*/  LOP3.LUT R3, R2, UR5, RZ, 0x3c, !PT ;  /* 0x0000000502037c12 */ /* 0x002fc8000f8e3cff */
[----:B------:R-:W-:Y:S01]  /*3030*/  SHF.L.U32 R3, R3, 0x1f, RZ ;  /* 0x0000001f03037819 */ /* 0x000fe200000006ff */
[----:B----4-:R-:W-:-:S07]  /*3040*/  IMAD.U32 R0, RZ, RZ, UR6 ;  /* 0x00000006ff007e24 */ /* 0x010fce000f8e00ff */
.L_x_57:
[----:B-1----:R1:W2:Y:S02]  /*3050*/  SYNCS.PHASECHK.TRANS64.TRYWAIT P0, [R0+URZ], R3 ;  /* 0x00000003000075a7 */ /* 0x0022a400080011ff */
[----:B--2---:R-:W-:Y:S05]  /*3060*/  @!P0 NANOSLEEP.SYNCS 0x989680 ;  /* 0x009896800000895d */ /* 0x004fea0003900000 */
[----:B------:R-:W2:Y:S02]  /*3070*/  @!P0 SYNCS.PHASECHK.TRANS64 P0, [R0+URZ], R3 ;  /* 0x00000003000085a7 */ /* 0x000ea400080010ff */
[----:B--2---:R-:W-:Y:S05]  /*3080*/  @P0 EXIT ;  /* 0x000000000000094d */ /* 0x004fea0003800000 */
[----:B------:R-:W-:Y:S05]  /*3090*/  BRA `(.L_x_57) ;  /* 0xfffffffc00ec7947 */ /* 0x000fea000383ffff */
.L_x_18:
[----:B------:R-:W-:-:S04]  /*30a0*/  UISETP.NE.AND UP1, UPT, UR37, URZ, UPT ;  /* 0x000000ff2500728c */ /* 0x000fc8000bf25270 */
[----:B------:R-:W-:-:S09]  /*30b0*/  UISETP.NE.OR UP1, UPT, UR8, 0x1, UP1 ;  /* 0x000000010800788c */ /* 0x000fd20008f25670 */
[----:B------:R-:W-:Y:S05]  /*30c0*/  BRA.U UP1, `(.L_x_58) ;  /* 0x0000000501487547 */ /* 0x000fea000b800000 */
[----:B------:R-:W-:Y:S01]  /*30d0*/  ISETP.NE.AND P2, PT, R2, RZ, PT ;  /* 0x000000ff0200720c */ /* 0x000fe20003f45270 */
[----:B------:R-:W-:Y:S01]  /*30e0*/  IMAD.MOV.U32 R12, RZ, RZ, 0x1 ;  /* 0x00000001ff0c7424 */ /* 0x000fe200078e00ff */
[----:B------:R-:W-:Y:S02]  /*30f0*/  CS2R R10, SRZ ;  /* 0x00000000000a7805 */ /* 0x000fe4000001ff00 */
[----:B------:R-:W-:Y:S01]  /*3100*/  CS2R R8, SRZ ;  /* 0x0000000000087805 */ /* 0x000fe2000001ff00 */
[----:B------:R-:W-:Y:S01]  /*3110*/  UMOV UR4, 0x400 ;  /* 0x0000040000047882 */ /* 0x000fe20000000000 */
[----:B------:R-:W-:Y:S01]  /*3120*/  UMOV UR6, URZ ;  /* 0x000000ff00067c82 */ /* 0x000fe20008000000 */
[----:B------:R-:W-:-:S12]  /*3130*/  ULEA UR37, UR37, UR4, 0x18 ;  /* 0x0000000425257291 */ /* 0x000fd8000f8ec0ff */
.L_x_62:
[----:B------:R-:W-:Y:S02]  /*3140*/  LEA R0, R8, UR37, 0x3 ;  /* 0x0000002508007c11 */ /* 0x000fe4000f8e18ff */
[----:B------:R-:W-:-:S03]  /*3150*/  SHF.L.U32 R5, R9, 0x1f, RZ ;  /* 0x0000001f09057819 */ /* 0x000fc600000006ff */
[----:B------:R-:W-:Y:S01]  /*3160*/  VIADD R4, R0, 0x1e0 ;  /* 0x000001e000047836 */ /* 0x000fe20000000000 */
[----:B------:R-:W1:Y:S02]  /*3170*/  SYNCS.PHASECHK.TRANS64.TRYWAIT P0, [R0+URZ+0x1d0], R5 ;  /* 0x0001d005000075a7 */ /* 0x000e6400080011ff */
[----:B-1----:R-:W-:Y:S05]  /*3180*/  @!P0 BRA `(.L_x_59) ;  /* 0x0000004000ac8947 */ /* 0x002fea0003800000 */
.L_x_157:
[----:B------:R-:W-:Y:S01]  /*3190*/  ULEA UR5, UR6, UR37, 0x3 ;  /* 0x0000002506057291 */ /* 0x000fe2000f8e18ff */
[----:B------:R-:W-:Y:S02]  /*31a0*/  PRMT R4, RZ, 0x654, R4 ;  /* 0x00000654ff047816 */ /* 0x000fe40000000004 */
[----:B-1----:R-:W-:Y:S01]  /*31b0*/  SHF.L.U32 R5, R12, 0x1f, RZ ;  /* 0x0000001f0c057819 */ /* 0x002fe200000006ff */
[----:B------:R-:W-:Y:S01]  /*31c0*/  UIADD3 UR4, UPT, UPT, UR5, 0x170, URZ ;  /* 0x0000017005047890 */ /* 0x000fe2000fffe0ff */
[----:B------:R1:W-:Y:S05]  /*31d0*/  SYNCS.ARRIVE.TRANS64.RED.A1T0 RZ, [R4+URZ], RZ ;  /* 0x000000ff04ff79a7 */ /* 0x0003ea00081004ff */
[----:B------:R-:W-:Y:S01]  /*31e0*/  IMAD.U32 R7, RZ, RZ, UR4 ;  /* 0x00000004ff077e24 */ /* 0x000fe2000f8e00ff */
[----:B------:R-:W2:Y:S04]  /*31f0*/  SYNCS.PHASECHK.TRANS64.TRYWAIT P0, [UR5+0x180], R5 ;  /* 0x00018005ff0075a7 */ /* 0x000ea80008001105 */
[----:B------:R-:W-:Y:S01]  /*3200*/  PRMT R6, R2, 0x654, R7 ;  /* 0x0000065402067816 */ /* 0x000fe20000000007 */
[----:B-1----:R-:W-:Y:S01]  /*3210*/  @!P2 IMAD.MOV.U32 R4, RZ, RZ, 0x10 ;  /* 0x00000010ff04a424 */ /* 0x002fe200078e00ff */
[----:B--2---:R-:W-:Y:S06]  /*3220*/  @!P0 BRA `(.L_x_60) ;  /* 0x0000004000988947 */ /* 0x004fec0003800000 */
.L_x_159:
[----:B------:R-:W-:Y:S01]  /*3230*/  ULEA UR4, UR6, UR37, 0x4 ;  /* 0x0000002506047291 */ /* 0x000fe2000f8e20ff */
[----:B------:R-:W-:Y:S01]  /*3240*/  SEL R3, R6, R3, !P2 ;  /* 0x0000000306037207 */ /* 0x000fe20005000000 */
[----:B------:R-:W-:Y:S01]  /*3250*/  UIADD3 UR5, UPT, UPT, UR5, 0x170, URZ ;  /* 0x0000017005057890 */ /* 0x000fe2000fffe0ff */
[----:B-1----:R-:W-:Y:S01]  /*3260*/  LEA R0, R11, UR37, 0x3 ;  /* 0x000000250b007c11 */ /* 0x002fe2000f8e18ff */
[----:B------:R-:W-:Y:S01]  /*3270*/  UIADD3 UR4, UPT, UPT, UR4, 0x200, URZ ;  /* 0x0000020004047890 */ /* 0x000fe2000fffe0ff */
[----:B------:R-:W-:Y:S01]  /*3280*/  SHF.L.U32 R5, R10, 0x1f, RZ ;  /* 0x0000001f0a057819 */ /* 0x000fe200000006ff */
[----:B------:R1:W-:Y:S01]  /*3290*/  @!P2 SYNCS.ARRIVE.TRANS64.RED RZ, [R3+URZ], R4 ;  /* 0x0000000403ffa9a7 */ /* 0x0003e200080004ff */
[----:B------:R-:W-:Y:S01]  /*32a0*/  UIADD3 UR6, UPT, UPT, UR6, 0x1, URZ ;  /* 0x0000000106067890 */ /* 0x000fe2000fffe0ff */
[----:B------:R-:W-:-:S03]  /*32b0*/  VIADD R8, R8, 0x1 ;  /* 0x0000000108087836 */ /* 0x000fc60000000000 */
[----:B------:R-:W-:Y:S02]  /*32c0*/  UISETP.NE.AND UP0, UPT, UR6, 0x2, UPT ;  /* 0x000000020600788c */ /* 0x000fe4000bf05270 */
[----:B------:R-:W-:Y:S06]  /*32d0*/  UGETNEXTWORKID.BROADCAST [UR4], [UR5] ;  /* 0x00000000040073ca */ /* 0x000fec0008000100 */
[----:B------:R-:W-:Y:S01]  /*32e0*/  USEL UR4, URZ, 0x1, UP0 ;  /* 0x00000001ff047887 */ /* 0x000fe20008000000 */
[----:B------:R-:W-:Y:S01]  /*32f0*/  ISETP.NE.AND P0, PT, R8, 0x2, PT ;  /* 0x000000020800780c */ /* 0x000fe20003f05270 */
[----:B------:R-:W-:Y:S01]  /*3300*/  USEL UR6, UR6, URZ, UP0 ;  /* 0x000000ff06067287 */ /* 0x000fe20008000000 */
[----:B------:R-:W2:Y:S03]  /*3310*/  SYNCS.PHASECHK.TRANS64.TRYWAIT P1, [R0+URZ+0x170], R5 ;  /* 0x00017005000075a7 */ /* 0x000ea600080211ff */
[----:B------:R-:W-:Y:S01]  /*3320*/  LOP3.LUT R12, R12, UR4, RZ, 0x3c, !PT ;  /* 0x000000040c0c7c12 */ /* 0x000fe2000f8e3cff */
[----:B-12---:R-:W-:Y:S07]  /*3330*/  @!P1 BRA `(.L_x_61) ;  /* 0x00000040006c9947 */ /* 0x006fee0003800000 */
.L_x_160:
[C---:B------:R-:W-:Y:S01]  /*3340*/  LEA R4, R11.reuse, UR37, 0x4 ;  /* 0x000000250b047c11 */ /* 0x040fe2000f8e20ff */
[----:B-1----:R-:W-:Y:S01]  /*3350*/  VIADD R0, R0, 0x180 ;  /* 0x0000018000007836 */ /* 0x002fe20000000000 */
[----:B------:R-:W-:Y:S01]  /*3360*/  SEL R8, R8, RZ, P0 ;  /* 0x000000ff08087207 */ /* 0x000fe20000000000 */
[----:B------:R-:W-:-:S03]  /*3370*/  VIADD R11, R11, 0x1 ;  /* 0x000000010b0b7836 */ /* 0x000fc60000000000 */
[----:B------:R-:W1:Y:S01]  /*3380*/  LDS.128 R4, [R4+0x200] ;  /* 0x0002000004047984 */ /* 0x000e620000000c00 */
[----:B------:R-:W-:Y:S02]  /*3390*/  PRMT R0, RZ, 0x654, R0 ;  /* 0x00000654ff007816 */ /* 0x000fe40000000000 */
[C---:B------:R-:W-:Y:S01]  /*33a0*/  ISETP.NE.AND P1, PT, R11.reuse, 0x2, PT ;  /* 0x000000020b00780c */ /* 0x040fe20003f25270 */
[----:B------:R-:W-:Y:S01]  /*33b0*/  @!PT LDS RZ, [RZ] ;  /* 0x00000000fffff984 */ /* 0x000fe20000000800 */
[----:B------:R-:W-:Y:S01]  /*33c0*/  @!PT LDS RZ, [RZ] ;  /* 0x00000000fffff984 */ /* 0x000fe20000000800 */
[----:B------:R-:W-:Y:S01]  /*33d0*/  @!PT LDS RZ, [RZ] ;  /* 0x00000000fffff984 */ /* 0x000fe20000000800 */
[----:B------:R-:W-:Y:S01]  /*33e0*/  @!PT LDS RZ, [RZ] ;  /* 0x00000000fffff984 */ /* 0x000fe20000000800 */
[----:B------:R2:W-:Y:S06]  /*33f0*/  MEMBAR.ALL.CTA ;  /* 0x0000000000007992 */ /* 0x0005ec0000008000 */
[----:B--2---:R-:W2:Y:S01]  /*3400*/  FENCE.VIEW.ASYNC.S ;  /* 0x00000000000073c6 */ /* 0x004ea20000000000 */
[----:B------:R-:W-:Y:S01]  /*3410*/  SEL R11, R11, RZ, P1 ;  /* 0x000000ff0b0b7207 */ /* 0x000fe20000800000 */
[----:B--2---:R2:W-:Y:S01]  /*3420*/  SYNCS.ARRIVE.TRANS64.RED.A1T0 RZ, [R0+URZ], RZ ;  /* 0x000000ff00ff79a7 */ /* 0x0045e200081004ff */
[----:B-1----:R-:W-:-:S02]  /*3430*/  LOP3.LUT P3, RZ, R6, 0x1, RZ, 0xc0, !PT ;  /* 0x0000000106ff7812 */ /* 0x002fc4000786c0ff */
[----:B------:R-:W-:-:S04]  /*3440*/  SEL R5, RZ, 0x1, P1 ;  /* 0x00000001ff057807 */ /* 0x000fc80000800000 */
[----:B------:R-:W-:Y:S02]  /*3450*/  LOP3.LUT R10, R10, R5, RZ, 0x3c, !PT ;  /* 0x000000050a0a7212 */ /* 0x000fe400078e3cff */
[----:B--2---:R-:W-:-:S04]  /*3460*/  SEL R0, RZ, 0x1, P0 ;  /* 0x00000001ff007807 */ /* 0x004fc80000000000 */
[----:B------:R-:W-:Y:S01]  /*3470*/  LOP3.LUT R9, R9, R0, RZ, 0x3c, !PT ;  /* 0x0000000009097212 */ /* 0x000fe200078e3cff */
[----:B------:R-:W-:Y:S06]  /*3480*/  @P3 BRA `(.L_x_62) ;  /* 0xfffffffc002c3947 */ /* 0x000fec000383ffff */
[----:B------:R-:W-:Y:S01]  /*3490*/  ULEA UR5, UR6, UR37, 0x3 ;  /* 0x0000002506057291 */ /* 0x000fe2000f8e18ff */
[----:B------:R-:W-:-:S08]  /*34a0*/  SHF.L.U32 R3, R12, 0x1f, RZ ;  /* 0x0000001f0c037819 */ /* 0x000fd000000006ff */
[----:B------:R-:W1:Y:S02]  /*34b0*/  SYNCS.PHASECHK.TRANS64 P0, [UR5+0x180], R3 ;  /* 0x00018003ff0075a7 */ /* 0x000e640008001005 */
[----:B-1----:R-:W-:Y:S05]  /*34c0*/  @P0 BRA `(.L_x_63) ;  /* 0x0000000000080947 */ /* 0x002fea0003800000 */
[----:B------:R-:W1:Y:S02]  /*34d0*/  SYNCS.PHASECHK.TRANS64.TRYWAIT P0, [UR5+0x180], R3 ;  /* 0x00018003ff0075a7 */ /* 0x000e640008001105 */
[----:B-1----:R-:W-:Y:S05]  /*34e0*/  @!P0 BRA `(.L_x_64) ;  /* 0x0000004000148947 */ /* 0x002fea0003800000 */
.L_x_63:
[----:B------:R-:W-:-:S04]  /*34f0*/  UIADD3 UR4, UPT, UPT, UR6, 0x1, URZ ;  /* 0x0000000106047890 */ /* 0x000fc8000fffe0ff */
[----:B------:R-:W-:-:S04]  /*3500*/  UISETP.NE.AND UP0, UPT, UR4, 0x2, UPT ;  /* 0x000000020400788c */ /* 0x000fc8000bf05270 */
[----:B------:R-:W-:Y:S02]  /*3510*/  USEL UR7, URZ, 0x1, UP0 ;  /* 0x00000001ff077887 */ /* 0x000fe40008000000 */
[----:B------:R-:W-:-:S04]  /*3520*/  USEL UR4, UR4, URZ, UP0 ;  /* 0x000000ff04047287 */ /* 0x000fc80008000000 */
[----:B------:R-:W-:Y:S01]  /*3530*/  ULEA UR4, UR4, UR37, 0x3 ;  /* 0x0000002504047291 */ /* 0x000fe2000f8e18ff */
[----:B-1----:R-:W-:-:S04]  /*3540*/  LOP3.LUT R3, R12, UR7, RZ, 0x3c, !PT ;  /* 0x000000070c037c12 */ /* 0x002fc8000f8e3cff */
[----:B------:R-:W-:-:S04]  /*3550*/  SHF.L.U32 R0, R3, 0x1f, RZ ;  /* 0x0000001f03007819 */ /* 0x000fc800000006ff */
[----:B------:R-:W1:Y:S02]  /*3560*/  SYNCS.PHASECHK.TRANS64 P0, [UR4+0x180], R0 ;  /* 0x00018000ff0075a7 */ /* 0x000e640008001004 */
[----:B-1----:R-:W-:Y:S05]  /*3570*/  @P0 EXIT ;  /* 0x000000000000094d */ /* 0x002fea0003800000 */
[----:B------:R-:W-:Y:S02]  /*3580*/  SHF.L.U32 R3, R3, 0x1f, RZ ;  /* 0x0000001f03037819 */ /* 0x000fe400000006ff */
[----:B------:R-:W-:-:S07]  /*3590*/  MOV R0, UR4 ;  /* 0x0000000400007c02 */ /* 0x000fce0008000f00 */
.L_x_65:
[----:B-1----:R1:W2:Y:S02]  /*35a0*/  SYNCS.PHASECHK.TRANS64.TRYWAIT P0, [R0+URZ+0x180], R3 ;  /* 0x00018003000075a7 */ /* 0x0022a400080011ff */
[----:B--2---:R-:W-:Y:S05]  /*35b0*/  @!P0 NANOSLEEP.SYNCS 0x989680 ;  /* 0x009896800000895d */ /* 0x004fea0003900000 */
[----:B------:R-:W2:Y:S02]  /*35c0*/  @!P0 SYNCS.PHASECHK.TRANS64 P0, [R0+URZ+0x180], R3 ;  /* 0x00018003000085a7 */ /* 0x000ea400080010ff */
[----:B--2---:R-:W-:Y:S05]  /*35d0*/  @P0 EXIT ;  /* 0x000000000000094d */ /* 0x004fea0003800000 */
[----:B------:R-:W-:Y:S05]  /*35e0*/  BRA `(.L_x_65) ;  /* 0xfffffffc00ec7947 */ /* 0x000fea000383ffff */
.L_x_58:
[----:B------:R-:W-:-:S09]  /*35f0*/  UISETP.NE.AND UP1, UPT, UR8, URZ, UPT ;  /* 0x000000ff0800728c */ /* 0x000fd2000bf25270 */
[----:B------:R-:W-:Y:S05]  /*3600*/  BRA.U UP1, `(.L_x_66) ;  /* 0x0000000d017c7547 */ /* 0x000fea000b800000 */
[----:B------:R-:W-:Y:S01]  /*3610*/  UMOV UR4, 0x40 ;  /* 0x0000004000047882 */ /* 0x000fe20000000000 */
[----:B------:R-:W-:Y:S01]  /*3620*/  NOP ;  /* 0x0000000000007918 */ /* 0x000fe20000000000 */
[----:B------:R-:W-:Y:S01]  /*3630*/  ULEA UR4, UR37, UR4, 0x18 ;  /* 0x0000000425047291 */ /* 0x000fe2000f8ec0ff */
[----:B------:R-:W-:Y:S02]  /*3640*/  UMOV UR5, 0x400 ;  /* 0x0000040000057882 */ /* 0x000fe40000000000 */
[----:B------:R-:W-:-:S06]  /*3650*/  ULEA UR37, UR37, UR5, 0x18 ;  /* 0x0000000525257291 */ /* 0x000fcc000f8ec0ff */
[----:B------:R-:W1:Y:S02]  /*3660*/  LDS.U8 R0, [UR4+0x1c] ;  /* 0x00001c04ff007984 */ /* 0x000e640008000000 */
[----:B-1----:R-:W-:-:S13]  /*3670*/  ISETP.NE.AND P0, PT, R0, RZ, PT ;  /* 0x000000ff0000720c */ /* 0x002fda0003f05270 */
[----:B------:R-:W-:Y:S05]  /*3680*/  @P0 BRA `(.L_x_67) ;  /* 0x0000000000580947 */ /* 0x000fea0003800000 */
[----:B------:R-:W-:-:S13]  /*3690*/  ELECT P0, URZ, PT ;  /* 0x0000000000ff782f */ /* 0x000fda0003800000 */
[----:B------:R-:W-:Y:S05]  /*36a0*/  @!P0 BRA `(.L_x_68) ;  /* 0x0000000000608947 */ /* 0x000fea0003800000 */
[----:B------:R-:W-:Y:S01]  /*36b0*/  UMOV UR5, 0x10 ;  /* 0x0000001000057882 */ /* 0x000fe20000000000 */
[----:B------:R-:W-:Y:S01]  /*36c0*/  HFMA2 R0, -RZ, RZ, 0, 5.9604644775390625e-08 ;  /* 0x00000001ff007431 */ /* 0x000fe200000001ff */
[----:B------:R-:W-:-:S03]  /*36d0*/  MOV R2, 0xffff ;  /* 0x0000ffff00027802 */ /* 0x000fc60000000f00 */
[----:B------:R-:W-:Y:S04]  /*36e0*/  DEPBAR.LE SB1, 0x36 ;  /* 0x00009d800000791a */ /* 0x000fe80000000000 */
[----:B------:R-:W1:Y:S02]  /*36f0*/  UTCATOMSWS.FIND_AND_SET.ALIGN UP0, UR5, UR5 ;  /* 0x00000005000575e3 */ /* 0x000e640008000800 */
[----:B-1----:R-:W-:Y:S01]  /*3700*/  MOV R3, UR5 ;  /* 0x0000000500037c02 */ /* 0x002fe20008000f00 */
[----:B------:R-:W-:Y:S06]  /*3710*/  BRA.U UP0, `(.L_x_69) ;  /* 0x0000000100187547 */ /* 0x000fec000b800000 */
.L_x_70:
[----:B------:R-:W-:Y:S05]  /*3720*/  NANOSLEEP 0x64 ;  /* 0x000000640000795d */ /* 0x000fea0003800000 */
[----:B------:R-:W-:-:S05]  /*3730*/  UMOV UR5, 0x10 ;  /* 0x0000001000057882 */ /* 0x000fca0000000000 */
[----:B------:R-:W-:Y:S04]  /*3740*/  DEPBAR.LE SB1, 0x36 ;  /* 0x00009d800000791a */ /* 0x000fe80000000000 */
[----:B------:R-:W1:Y:S02]  /*3750*/  UTCATOMSWS.FIND_AND_SET.ALIGN UP0, UR5, UR5 ;  /* 0x00000005000575e3 */ /* 0x000e640008000800 */
[----:B-1----:R-:W-:Y:S01]  /*3760*/  MOV R3, UR5 ;  /* 0x0000000500037c02 */ /* 0x002fe20008000f00 */
[----:B------:R-:W-:Y:S05]  /*3770*/  BRA.U !UP0, `(.L_x_70) ;  /* 0xfffffffd08e87547 */ /* 0x000fea000b83ffff */
.L_x_69:
[-C--:B------:R-:W-:Y:S02]  /*3780*/  SHF.L.U32 R2, R2, R3.reuse, RZ ;  /* 0x0000000302027219 */ /* 0x080fe400000006ff */
[----:B------:R-:W-:Y:S01]  /*3790*/  SHF.L.U32 R0, R0, R3, RZ ;  /* 0x0000000300007219 */ /* 0x000fe200000006ff */
[----:B------:R-:W-:Y:S02]  /*37a0*/  IMAD.SHL.U32 R3, R3, 0x20, RZ ;  /* 0x0000002003037824 */ /* 0x000fe400078e00ff */
[----:B------:R1:W-:Y:S04]  /*37b0*/  ATOMS.OR RZ, [UR4+0x14], R2 ;  /* 0x00001402ffff798c */ /* 0x0003e8000b000004 */
[----:B------:R1:W-:Y:S04]  /*37c0*/  ATOMS.OR RZ, [UR4+0x18], R0 ;  /* 0x00001800ffff798c */ /* 0x0003e8000b000004 */
[----:B------:R1:W-:Y:S01]  /*37d0*/  STS [UR37+0x220], R3 ;  /* 0x00022003ff007988 */ /* 0x0003e20008000825 */
[----:B------:R-:W-:Y:S05]  /*37e0*/  BRA `(.L_x_68) ;  /* 0x0000000000107947 */ /* 0x000fea0003800000 */
.L_x_67:
[----:B------:R-:W-:Y:S02]  /*37f0*/  MOV R0, 0xffffffff ;  /* 0xffffffff00007802 */ /* 0x000fe40000000f00 */
[----:B------:R-:W-:-:S03]  /*3800*/  MOV R2, 0x3830 ;  /* 0x0000383000027802 */ /* 0x000fc60000000f00 */
[----:B------:R1:W-:Y:S04]  /*3810*/  STS [UR37+0x220], R0 ;  /* 0x00022000ff007988 */ /* 0x0003e80008000825 */
[----:B-1-3-5:R-:W-:Y:S05]  /*3820*/  CALL.REL.NOINC `($__internal_1_$__cuda_sm10x_tcgen05_guardrail_trap_phase_invalid_during_alloc) ;  /* 0x0000004000907944 */ /* 0x02afea0003c00000 */
.L_x_68:
[----:B------:R-:W-:Y:S05]  /*3830*/  WARPSYNC.ALL ;  /* 0x0000000000007948 */ /* 0x000fea0003800000 */
[----:B------:R-:W2:Y:S01]  /*3840*/  S2UR UR6, SR_CgaCtaId ;  /* 0x00000000000679c3 */ /* 0x000ea20000008800 */
[----:B------:R-:W-:Y:S01]  /*3850*/  UMOV UR4, 0x400 ;  /* 0x0000040000047882 */ /* 0x000fe20000000000 */
[----:B------:R-:W-:-:S06]  /*3860*/  NOP ;  /* 0x0000000000007918 */ /* 0x000fcc0000000000 */
[----:B------:R-:W-:Y:S06]  /*3870*/  BAR.ARV 0x6, 0xa0 ;  /* 0x0182800000007b1d */ /* 0x000fec0000002000 */
[----:B------:R-:W4:Y:S01]  /*3880*/  LDCU UR7, c[0x0][0x38c] ;  /* 0x00007180ff0777ac */ /* 0x000f220008000800 */
[----:B------:R-:W-:Y:S01]  /*3890*/  IMAD.MOV.U32 R11, RZ, RZ, 0x1 ;  /* 0x00000001ff0b7424 */ /* 0x000fe200078e00ff */
[----:B------:R-:W-:Y:S01]  /*38a0*/  CS2R R8, SRZ ;  /* 0x0000000000087805 */ /* 0x000fe2000001ff00 */
[----:B------:R-:W-:Y:S01]  /*38b0*/  IMAD.MOV.U32 R10, RZ, RZ, RZ ;  /* 0x000000ffff0a7224 */ /* 0x000fe200078e00ff */
[----:B------:R-:W-:Y:S01]  /*38c0*/  UMOV UR18, URZ ;  /* 0x000000ff00127c82 */ /* 0x000fe20008000000 */
[----:B------:R-:W-:Y:S01]  /*38d0*/  UMOV UR17, URZ ;  /* 0x000000ff00117c82 */ /* 0x000fe20008000000 */
[----:B------:R-:W-:Y:S01]  /*38e0*/  UMOV UR22, 0x0 ;  /* 0x0000000000167882 */ /* 0x000fe20000000000 */
[----:B------:R-:W-:Y:S01]  /*38f0*/  UMOV UR23, 0x8080010 ;  /* 0x0808001000177882 */ /* 0x000fe20000000000 */
[----:B------:R-:W-:Y:S01]  /*3900*/  UMOV UR20, 0x0 ;  /* 0x0000000000147882 */ /* 0x000fe20000000000 */
[----:B------:R-:W-:Y:S01]  /*3910*/  UMOV UR21, 0x8080010 ;  /* 0x0808001000157882 */ /* 0x000fe20000000000 */
[----:B--2---:R-:W-:Y:S01]  /*3920*/  ULEA UR6, UR6, UR4, 0x18 ;  /* 0x0000000406067291 */ /* 0x004fe2000f8ec0ff */
[----:B------:R-:W2:Y:S03]  /*3930*/  LDCU UR4, c[0x0][0x38c] ;  /* 0x00007180ff0477ac */ /* 0x000ea60008000800 */
[----:B------:R-:W-:-:S02]  /*3940*/  UIADD3 UR11, UPT, UPT, UR6, 0x2400, URZ ;  /* 0x00002400060b7890 */ /* 0x000fc4000fffe0ff */
[----:B----4-:R-:W-:-:S03]  /*3950*/  UIADD3 UR7, UPT, UPT, UR7, 0x3f, URZ ;  /* 0x0000003f07077890 */ /* 0x010fc6000fffe0ff */
[----:B-1----:R-:W1:Y:S01]  /*3960*/  LDS R0, [UR6+0x220] ;  /* 0x00022006ff007984 */ /* 0x002e620008000800 */
[----:B------:R-:W-:Y:S02]  /*3970*/  UIADD3 UR12, UPT, UPT, UR6, 0x2c400, URZ ;  /* 0x0002c400060c7890 */ /* 0x000fe4000fffe0ff */
[----:B------:R-:W-:Y:S02]  /*3980*/  USHF.R.S32.HI UR5, URZ, 0x1f, UR7 ;  /* 0x0000001fff057899 */ /* 0x000fe40008011407 */
[----:B------:R-:W-:Y:S02]  /*3990*/  USHF.R.U32.HI UR11, URZ, 0x4, UR11 ;  /* 0x00000004ff0b7899 */ /* 0x000fe4000801160b */
[----:B------:R-:W-:Y:S02]  /*39a0*/  ULEA.HI UR5, UR5, UR7, URZ, 0x6 ;  /* 0x0000000705057291 */ /* 0x000fe4000f8f30ff */
[----:B------:R-:W-:Y:S02]  /*39b0*/  USHF.R.U32.HI UR12, URZ, 0x4, UR12 ;  /* 0x00000004ff0c7899 */ /* 0x000fe4000801160c */
[----:B------:R-:W-:-:S02]  /*39c0*/  USHF.R.S32.HI UR5, URZ, 0x6, UR5 ;  /* 0x00000006ff057899 */ /* 0x000fc40008011405 */
[----:B------:R-:W-:Y:S02]  /*39d0*/  ULOP3.LUT UR11, UR11, 0x3fff, URZ, 0xc0, !UPT ;  /* 0x00003fff0b0b7892 */ /* 0x000fe4000f8ec0ff */
[----:B------:R-:W-:Y:S02]  /*39e0*/  UISETP.LT.AND UP0, UPT, UR5, 0x1, UPT ;  /* 0x000000010500788c */ /* 0x000fe4000bf01270 */
[----:B------:R-:W-:Y:S02]  /*39f0*/  ULOP3.LUT UR12, UR12, 0x3fff, URZ, 0xc0, !UPT ;  /* 0x00003fff0c0c7892 */ /* 0x000fe4000f8ec0ff */
[----:B------:R-:W-:Y:S02]  /*3a00*/  USEL UR10, UR5, 0x1, !UP0 ;  /* 0x00000001050a7887 */ /* 0x000fe4000c000000 */
[----:B------:R-:W-:Y:S02]  /*3a10*/  ULOP3.LUT UR11, UR11, 0x10000, URZ, 0xfc, !UPT ;  /* 0x000100000b0b7892 */ /* 0x000fe4000f8efcff */
[----:B------:R-:W-:-:S02]  /*3a20*/  ULOP3.LUT UR12, UR12, 0x10000, URZ, 0xfc, !UPT ;  /* 0x000100000c0c7892 */ /* 0x000fc4000f8efcff */
[----:B------:R-:W-:Y:S02]  /*3a30*/  UIADD3 UR10, UPT, UPT, -UR10, URZ, URZ ;  /* 0x000000ff0a0a7290 */ /* 0x000fe4000fffe1ff */
[----:B--2---:R-:W-:Y:S01]  /*3a40*/  UISETP.GE.AND UP3, UPT, UR4, 0x1, UPT ;  /* 0x000000010400788c */ /* 0x004fe2000bf66270 */
[----:B-1----:R-:W-:-:S15]  /*3a50*/  R2UR UR19, R0 ;  /* 0x00000000001372ca */ /* 0x002fde00000e0000 */
.L_x_77:
[----:B------:R-:W-:Y:S02]  /*3a60*/  LEA R0, R10, UR6, 0x3 ;  /* 0x000000060a007c11 */ /* 0x000fe4000f8e18ff */
[----:B------:R-:W-:Y:S02]  /*3a70*/  SHF.L.U32 R5, R9, 0x1f, RZ ;  /* 0x0000001f09057819 */ /* 0x000fe400000006ff */
[----:B------:R-:W-:Y:S01]  /*3a80*/  PLOP3.LUT P0, PT, PT, PT, UP3, 0x80, 0x8 ;  /* 0x000000000008781c */ /* 0x000fe20003f0f038 */
[----:B------:R-:W-:Y:S01]  /*3a90*/  VIADD R3, R0, 0x180 ;  /* 0x0000018000037836 */ /* 0x000fe20000000000 */
[----:B-1----:R-:W1:Y:S02]  /*3aa0*/  SYNCS.PHASECHK.TRANS64.TRYWAIT P1, [R0+URZ+0x170], R5 ;  /* 0x00017005000075a7 */ /* 0x002e6400080211ff */
[----:B-1--4-:R-:W-:Y:S09]  /*3ab0*/  @!P1 BRA `(.L_x_71) ;  /* 0x0000003800b89947 */ /* 0x012ff20003800000 */
.L_x_162:
[----:B------:R-:W-:Y:S01]  /*3ac0*/  LEA R4, R10, UR6, 0x4 ;  /* 0x000000060a047c11 */ /* 0x000fe2000f8e20ff */
[----:B------:R-:W-:Y:S01]  /*3ad0*/  @UP3 ULEA UR4, UR17, UR6, 0x3 ;  /* 0x0000000611043291 */ /* 0x000fe2000f8e18ff */
[----:B------:R-:W-:Y:S01]  /*3ae0*/  PLOP3.LUT P2, PT, PT, PT, PT, 0x80, 0x8 ;  /* 0x000000000008781c */ /* 0x000fe20003f4f070 */
[----:B------:R-:W-:Y:S01]  /*3af0*/  ULEA UR8, UR18, UR6, 0x3 ;  /* 0x0000000612087291 */ /* 0x000fe2000f8e18ff */
[----:B------:R-:W-:Y:S01]  /*3b00*/  PRMT R3, RZ, 0x654, R3 ;  /* 0x00000654ff037816 */ /* 0x000fe20000000003 */
[----:B------:R-:W-:Y:S01]  /*3b10*/  ULEA UR9, UR18, UR19, 0x5 ;  /* 0x0000001312097291 */ /* 0x000fe2000f8e28ff */
[----:B-1----:R-:W1:Y:S01]  /*3b20*/  LDS.128 R4, [R4+0x200] ;  /* 0x0002000004047984 */ /* 0x002e620000000c00 */
[----:B------:R-:W-:Y:S02]  /*3b30*/  @P0 SHF.L.U32 R2, R8, 0x1f, RZ ;  /* 0x0000001f08020819 */ /* 0x000fe400000006ff */
[----:B------:R-:W-:Y:S01]  /*3b40*/  SHF.L.U32 R0, R11, 0x1f, RZ ;  /* 0x0000001f0b007819 */ /* 0x000fe200000006ff */
[----:B------:R-:W-:Y:S01]  /*3b50*/  @!PT LDS RZ, [RZ] ;  /* 0x00000000fffff984 */ /* 0x000fe20000000800 */
[----:B------:R-:W-:Y:S01]  /*3b60*/  @!PT LDS RZ, [RZ] ;  /* 0x00000000fffff984 */ /* 0x000fe20000000800 */
[----:B------:R-:W-:Y:S01]  /*3b70*/  @!PT LDS RZ, [RZ] ;  /* 0x00000000fffff984 */ /* 0x000fe20000000800 */
[----:B------:R-:W-:Y:S01]  /*3b80*/  @!PT LDS RZ, [RZ] ;  /* 0x00000000fffff984 */ /* 0x000fe20000000800 */
[----:B------:R2:W-:Y:S06]  /*3b90*/  MEMBAR.ALL.CTA ;  /* 0x0000000000007992 */ /* 0x0005ec0000008000 */
[----:B--2---:R-:W2:Y:S02]  /*3ba0*/  FENCE.VIEW.ASYNC.S ;  /* 0x00000000000073c6 */ /* 0x004ea40000000000 */
[----:B--2---:R2:W-:Y:S01]  /*3bb0*/  SYNCS.ARRIVE.TRANS64.RED.A1T0 RZ, [R3+URZ], RZ ;  /* 0x000000ff03ff79a7 */ /* 0x0045e200081004ff */
[----:B------:R2:W4:Y:S01]  /*3bc0*/  @P0 SYNCS.PHASECHK.TRANS64.TRYWAIT P2, [UR4], R2 ;  /* 0x00000002ff0005a7 */ /* 0x0005220008041104 */
[----:B-1----:R-:W-:Y:S01]  /*3bd0*/  LOP3.LUT P1, RZ, R6, 0x1, RZ, 0xc0, !PT ;  /* 0x0000000106ff7812 */ /* 0x002fe2000782c0ff */
[----:B------:R-:W1:Y:S02]  /*3be0*/  SYNCS.PHASECHK.TRANS64.TRYWAIT P0, [UR8+0x1b0], R0 ;  /* 0x0001b000ff0075a7 */ /* 0x000e640008001108 */
[----:B-12-4-:R-:W-:Y:S10]  /*3bf0*/  @!P0 BRA `(.L_x_72) ;  /* 0x00000038007c8947 */ /* 0x016ff40003800000 */
.L_x_164:
[----:B------:R-:W-:Y:S01]  /*3c00*/  IADD3 R10, PT, PT, R10, 0x1, RZ ;  /* 0x000000010a0a7810 */ /* 0x000fe20007ffe0ff */
[----:B------:R-:W-:Y:S06]  /*3c10*/  BRA.U !UP3, `(.L_x_73) ;  /* 0x000000010b987547 */ /* 0x000fec000b800000 */
[----:B------:R-:W-:Y:S01]  /*3c20*/  UPLOP3.LUT UP4, UPT, UPT, UPT, UPT, 0x40, 0x4 ;  /* 0x000000000004789c */ /* 0x000fe20003f8e870 */
[----:B------:R-:W-:Y:S01]  /*3c30*/  UMOV UR16, UR10 ;  /* 0x0000000a00107c82 */ /* 0x000fe20008000000 */
[----:B------:R-:W-:Y:S01]  /*3c40*/  UMOV UR15, UR5 ;  /* 0x00000005000f7c82 */ /* 0x000fe20008000000 */
[----:B------:R-:W-:-:S08]  /*3c50*/  UMOV UR14, UR17 ;  /* 0x00000011000e7c82 */ /* 0x000fd00008000000 */
.L_x_76:
[----:B------:R-:W-:Y:S02]  /*3c60*/  UIADD3 UR16, UPT, UPT, UR16, 0x1, URZ ;  /* 0x0000000110107890 */ /* 0x000fe4000fffe0ff */
[----:B--2---:R-:W-:Y:S02]  /*3c70*/  ULEA UR7, UR14, UR6, 0x3 ;  /* 0x000000060e077291 */ /* 0x004fe4000f8e18ff */
[----:B------:R-:W-:Y:S01]  /*3c80*/  UISETP.NE.AND UP0, UPT, UR16, URZ, UPT ;  /* 0x000000ff1000728c */ /* 0x000fe2000bf05270 */
[----:B----4-:R-:W-:Y:S10]  /*3c90*/  @P2 BRA `(.L_x_74) ;  /* 0x00000000000c2947 */ /* 0x010ff40003800000 */
[----:B-1----:R-:W-:Y:S04]  /*3ca0*/  SHF.L.U32 R3, R8, 0x1f, RZ ;  /* 0x0000001f08037819 */ /* 0x002fe800000006ff */
[----:B------:R-:W1:Y:S02]  /*3cb0*/  SYNCS.PHASECHK.TRANS64.TRYWAIT P0, [UR7], R3 ;  /* 0x00000003ff0075a7 */ /* 0x000e640008001107 */
[----:B-1----:R-:W-:Y:S05]  /*3cc0*/  @!P0 BRA `(.L_x_75) ;  /* 0x0000003800608947 */ /* 0x002fea0003800000 */
.L_x_74:
[----:B------:R-:W-:Y:S01]  /*3cd0*/  UISETP.NE.AND UP1, UPT, UR15, 0x1, UPT ;  /* 0x000000010f00788c */ /* 0x000fe2000bf25270 */
[----:B------:R-:W-:Y:S01]  /*3ce0*/  PLOP3.LUT P2, PT, PT, PT, PT, 0x80, 0x8 ;  /* 0x000000000008781c */ /* 0x000fe20003f4f070 */
[----:B------:R-:W-:Y:S02]  /*3cf0*/  UIADD3 UR17, UPT, UPT, UR14, 0x1, URZ ;  /* 0x000000010e117890 */ /* 0x000fe4000fffe0ff */
[----:B------:R-:W-:Y:S02]  /*3d00*/  ULEA UR24, UR14, UR12, 0x7 ;  /* 0x0000000c0e187291 */ /* 0x000fe4000f8e38ff */
[----:B------:R-:W-:Y:S01]  /*3d10*/  UISETP.NE.AND UP2, UPT, UR17, 0x15, UPT ;  /* 0x000000151100788c */ /* 0x000fe2000bf45270 */
[----:B------:R-:W-:Y:S01]  /*3d20*/  PLOP3.LUT P0, PT, PT, PT, UP1, 0x80, 0x8 ;  /* 0x000000000008781c */ /* 0x000fe20003f0f018 */
[----:B------:R-:W-:Y:S02]  /*3d30*/  ULEA UR26, UR14, UR11, 0x9 ;  /* 0x0000000b0e1a7291 */ /* 0x000fe4000f8e48ff */
[----:B------:R-:W-:Y:S02]  /*3d40*/  USEL UR13, URZ, 0x1, UP2 ;  /* 0x00000001ff0d7887 */ /* 0x000fe40009000000 */
[----:B------:R-:W-:Y:S02]  /*3d50*/  USEL UR17, UR17, URZ, UP2 ;  /* 0x000000ff11117287 */ /* 0x000fe40009000000 */
[----:B------:R-:W-:Y:S02]  /*3d60*/  UIADD3 UR30, UPT, UPT, UR24, 0x2, URZ ;  /* 0x00000002181e7890 */ /* 0x000fe4000fffe0ff */
[----:B------:R-:W-:Y:S01]  /*3d70*/  @UP1 ULEA UR4, UR17, UR6, 0x3 ;  /* 0x0000000611041291 */ /* 0x000fe2000f8e18ff */
[----:B------:R-:W-:Y:S01]  /*3d80*/  LOP3.LUT R8, R8, UR13, RZ, 0x3c, !PT ;  /* 0x0000000d08087c12 */ /* 0x000fe2000f8e3cff */
[----:B------:R-:W-:Y:S02]  /*3d90*/  UIADD3 UR28, UPT, UPT, UR26, 0x2, URZ ;  /* 0x000000021a1c7890 */ /* 0x000fe4000fffe0ff */
[----:B------:R-:W-:Y:S01]  /*3da0*/  UIADD3 UR7, UPT, UPT, UR7, 0xa8, URZ ;  /* 0x000000a807077890 */ /* 0x000fe2000fffe0ff */
[----:B-1----:R-:W-:Y:S01]  /*3db0*/  @P0 SHF.L.U32 R0, R8, 0x1f, RZ ;  /* 0x0000001f08000819 */ /* 0x002fe200000006ff */
[----:B------:R-:W-:Y:S01]  /*3dc0*/  UMOV UR25, 0x80004020 ;  /* 0x8000402000197882 */ /* 0x000fe20000000000 */
[----:B------:R-:W-:Y:S01]  /*3dd0*/  UMOV UR27, 0x80004020 ;  /* 0x80004020001b7882 */ /* 0x000fe20000000000 */
[----:B------:R-:W-:Y:S01]  /*3de0*/  UMOV UR31, 0x80004020 ;  /* 0x80004020001f7882 */ /* 0x000fe20000000000 */
[----:B------:R2:W4:Y:S01]  /*3df0*/  @P0 SYNCS.PHASECHK.TRANS64.TRYWAIT P2, [UR4], R0 ;  /* 0x00000000ff0005a7 */ /* 0x0005220008041104 */
[----:B------:R-:W-:Y:S01]  /*3e00*/  UIADD3 UR15, UPT, UPT, UR15, -0x1, URZ ;  /* 0xffffffff0f0f7890 */ /* 0x000fe2000fffe0ff */
[----:B------:R2:W-:Y:S01]  /*3e10*/  UTCQMMA gdesc[UR26], gdesc[UR24], tmem[UR9], tmem[UR22], idesc[UR23], UP4 ;  /* 0x00ff16181a0075ea */ /* 0x0005e2000a000309 */
[----:B------:R-:W-:Y:S01]  /*3e20*/  UPLOP3.LUT UP4, UPT, UPT, UPT, UPT, 0x80, 0x8 ;  /* 0x000000000008789c */ /* 0x000fe20003f8f070 */
[----:B------:R-:W-:Y:S01]  /*3e30*/  UMOV UR29, 0x80004020 ;  /* 0x80004020001d7882 */ /* 0x000fe20000000000 */
[----:B------:R-:W-:Y:S01]  /*3e40*/  UMOV UR14, UR17 ;  /* 0x00000011000e7c82 */ /* 0x000fe20008000000 */
[----:B------:R2:W-:Y:S01]  /*3e50*/  UTCQMMA gdesc[UR28], gdesc[UR30], tmem[UR9], tmem[UR20], idesc[UR21], UPT ;  /* 0x00ff141e1c0075ea */ /* 0x0005e2000b800309 */
[----:B------:R2:W-:Y:S01]  /*3e60*/  UTCBAR [UR7], URZ ;  /* 0x000000ff070073e9 */ /* 0x0005e200080000ff */
[----:B------:R-:W-:Y:S06]  /*3e70*/  BRA.U UP0, `(.L_x_76) ;  /* 0xfffffffd00787547 */ /* 0x000fec000b83ffff */
.L_x_73:
[----:B------:R-:W-:Y:S01]  /*3e80*/  UIADD3 UR18, UPT, UPT, UR18, 0x1, URZ ;  /* 0x0000000112127890 */ /* 0x000fe2000fffe0ff */
[C---:B------:R-:W-:Y:S01]  /*3e90*/  ISETP.NE.AND P0, PT, R10.reuse, 0x2, PT ;  /* 0x000000020a00780c */ /* 0x040fe20003f05270 */
[----:B------:R-:W-:Y:S02]  /*3ea0*/  UIADD3 UR8, UPT, UPT, UR8, 0x190, URZ ;  /* 0x0000019008087890 */ /* 0x000fe4000fffe0ff */
[----:B------:R-:W-:Y:S01]  /*3eb0*/  UISETP.NE.AND UP0, UPT, UR18, 0x4, UPT ;  /* 0x000000041200788c */ /* 0x000fe2000bf05270 */
[----:B-12---:R-:W-:Y:S02]  /*3ec0*/  SEL R0, RZ, 0x1, P0 ;  /* 0x00000001ff007807 */ /* 0x006fe40000000000 */
[----:B------:R-:W-:Y:S01]  /*3ed0*/  SEL R10, R10, RZ, P0 ;  /* 0x000000ff0a0a7207 */ /* 0x000fe20000000000 */
[----:B------:R-:W-:Y:S01]  /*3ee0*/  USEL UR4, URZ, 0x1, UP0 ;  /* 0x00000001ff047887 */ /* 0x000fe20008000000 */
[----:B------:R-:W-:Y:S01]  /*3ef0*/  LOP3.LUT R9, R9, R0, RZ, 0x3c, !PT ;  /* 0x0000000009097212 */ /* 0x000fe200078e3cff */
[----:B------:R-:W-:Y:S01]  /*3f00*/  USEL UR18, UR18, URZ, UP0 ;  /* 0x000000ff12127287 */ /* 0x000fe20008000000 */
[----:B------:R1:W-:Y:S03]  /*3f10*/  UTCBAR [UR8], URZ ;  /* 0x000000ff080073e9 */ /* 0x0003e600080000ff */
[----:B------:R-:W-:Y:S01]  /*3f20*/  LOP3.LUT R11, R11, UR4, RZ, 0x3c, !PT ;  /* 0x000000040b0b7c12 */ /* 0x000fe2000f8e3cff */
[----:B------:R-:W-:Y:S07]  /*3f30*/  @P1 BRA `(.L_x_77) ;  /* 0xfffffff800c81947 */ /* 0x000fee000383ffff */
[----:B------:R-:W2:Y:S01]  /*3f40*/  S2UR UR4, SR_CgaCtaId ;  /* 0x00000000000479c3 */ /* 0x000ea20000008800 */
[----:B------:R-:W-:Y:S01]  /*3f50*/  ELECT P0, URZ, PT ;  /* 0x0000000000ff782f */ /* 0x000fe20003800000 */
[----:B------:R-:W-:Y:S01]  /*3f60*/  IMAD.MOV.U32 R0, RZ, RZ, 0x1 ;  /* 0x00000001ff007424 */ /* 0x000fe200078e00ff */
[----:B------:R-:W-:Y:S01]  /*3f70*/  UIADD3 UR6, UPT, UPT, UR6, 0x1b0, URZ ;  /* 0x000001b006067890 */ /* 0x000fe2000fffe0ff */
[----:B------:R-:W-:Y:S01]  /*3f80*/  SHF.L.U32 R3, R11, 0x1f, RZ ;  /* 0x0000001f0b037819 */ /* 0x000fe200000006ff */
[----:B------:R-:W-:-:S03]  /*3f90*/  UMOV UR5, 0x40 ;  /* 0x0000004000057882 */ /* 0x000fc60000000000 */
[----:B------:R-:W-:Y:S01]  /*3fa0*/  UVIRTCOUNT.DEALLOC.SMPOOL 0x80 ;  /* 0x000000800000784c */ /* 0x000fe20000000000 */
[----:B--2---:R-:W-:Y:S02]  /*3fb0*/  ULEA UR4, UR4, UR5, 0x18 ;  /* 0x0000000504047291 */ /* 0x004fe4000f8ec0ff */
[----:B------:R-:W-:-:S07]  /*3fc0*/  ULEA UR5, UR18, UR6, 0x3 ;  /* 0x0000000612057291 */ /* 0x000fce000f8e18ff */
[----:B------:R2:W-:Y:S02]  /*3fd0*/  @P0 STS.U8 [UR4+0x1c], R0 ;  /* 0x00001c00ff000988 */ /* 0x0005e40008000004 */
[----:B------:R-:W3:Y:S02]  /*3fe0*/  SYNCS.PHASECHK.TRANS64.TRYWAIT P0, [UR5], R3 ;  /* 0x00000003ff0075a7 */ /* 0x000ee40008001105 */
[----:B--23--:R-:W-:Y:S05]  /*3ff0*/  @!P0 BRA `(.L_x_78) ;  /* 0x0000003400ac8947 */ /* 0x00cfea0003800000 */
.L_x_167:
[----:B------:R-:W-:-:S04]  /*4000*/  UIADD3 UR7, UPT, UPT, UR18, 0x1, URZ ;  /* 0x0000000112077890 */ /* 0x000fc8000fffe0ff */
[----:B------:R-:W-:-:S04]  /*4010*/  UISETP.NE.AND UP0, UPT, UR7, 0x4, UPT ;  /* 0x000000040700788c */ /* 0x000fc8000bf05270 */
[----:B-1----:R-:W-:Y:S02]  /*4020*/  USEL UR8, URZ, 0x1, UP0 ;  /* 0x00000001ff087887 */ /* 0x002fe40008000000 */
[----:B------:R-:W-:-:S04]  /*4030*/  USEL UR7, UR7, URZ, UP0 ;  /* 0x000000ff07077287 */ /* 0x000fc80008000000 */
[----:B------:R-:W-:Y:S01]  /*4040*/  ULEA UR5, UR7, UR6, 0x3 ;  /* 0x0000000607057291 */ /* 0x000fe2000f8e18ff */
[----:B------:R-:W-:-:S04]  /*4050*/  LOP3.LUT R2, R11, UR8, RZ, 0x3c, !PT ;  /* 0x000000080b027c12 */ /* 0x000fc8000f8e3cff */
[----:B--2---:R-:W-:-:S04]  /*4060*/  SHF.L.U32 R3, R2, 0x1f, RZ ;  /* 0x0000001f02037819 */ /* 0x004fc800000006ff */
[----:B------:R-:W1:Y:S02]  /*4070*/  SYNCS.PHASECHK.TRANS64.TRYWAIT P0, [UR5], R3 ;  /* 0x00000003ff0075a7 */ /* 0x000e640008001105 */
[----:B-1----:R-:W-:Y:S05]  /*4080*/  @!P0 BRA `(.L_x_79) ;  /* 0x0000003400a08947 */ /* 0x002fea0003800000 */
.L_x_169:
        /* <DEDUP_REMOVED lines=9> */
.L_x_171:
[----:B------:R-:W-:-:S04]  /*4120*/  UIADD3 UR7, UPT, UPT, UR7, 0x1, URZ ;  /* 0x0000000107077890 */ /* 0x000fc8000fffe0ff */
[----:B------:R-:W-:-:S04]  /*4130*/  UISETP.NE.AND UP0, UPT, UR7, 0x4, UPT ;  /* 0x000000040700788c */ /* 0x000fc8000bf05270 */
[----:B------:R-:W-:Y:S02]  /*4140*/  USEL UR5, URZ, 0x1, UP0 ;  /* 0x00000001ff057887 */ /* 0x000fe40008000000 */
[----:B------:R-:W-:-:S04]  /*4150*/  USEL UR7, UR7, URZ, UP0 ;  /* 0x000000ff07077287 */ /* 0x000fc80008000000 */
[----:B------:R-:W-:Y:S01]  /*4160*/  ULEA UR7, UR7, UR6, 0x3 ;  /* 0x0000000607077291 */ /* 0x000fe2000f8e18ff */
[----:B-1----:R-:W-:-:S04]  /*4170*/  LOP3.LUT R3, R2, UR5, RZ, 0x3c, !PT ;  /* 0x0000000502037c12 */ /* 0x002fc8000f8e3cff */
[----:B------:R-:W-:-:S04]  /*4180*/  SHF.L.U32 R3, R3, 0x1f, RZ ;  /* 0x0000001f03037819 */ /* 0x000fc800000006ff */
[----:B------:R-:W1:Y:S02]  /*4190*/  SYNCS.PHASECHK.TRANS64.TRYWAIT P0, [UR7], R3 ;  /* 0x00000003ff0075a7 */ /* 0x000e640008001107 */
[----:B-1----:R-:W-:Y:S05]  /*41a0*/  @!P0 BRA `(.L_x_81) ;  /* 0x0000003400888947 */ /* 0x002fea0003800000 */
.L_x_173:
[----:B------:R-:W-:Y:S01]  /*41b0*/  NOP ;  /* 0x0000000000007918 */ /* 0x000fe20000000000 */
[----:B-1----:R-:W1:Y:S01]  /*41c0*/  LDS R0, [UR4+0x14] ;  /* 0x00001404ff007984 */ /* 0x002e620008000800 */
[----:B------:R-:W-:Y:S01]  /*41d0*/  ULOP3.LUT UR6, UR19, 0xffff, URZ, 0xc0, !UPT ;  /* 0x0000ffff13067892 */ /* 0x000fe2000f8ec0ff */
[----:B------:R-:W-:Y:S01]  /*41e0*/  UMOV UR8, 0xffff ;  /* 0x0000ffff00087882 */ /* 0x000fe20000000000 */
[----:B------:R-:W-:Y:S02]  /*41f0*/  UMOV UR5, 0x1 ;  /* 0x0000000100057882 */ /* 0x000fe40000000000 */
[----:B------:R-:W-:-:S04]  /*4200*/  USHF.R.U32.HI UR6, URZ, 0x5, UR6 ;  /* 0x00000005ff067899 */ /* 0x000fc80008011606 */
[----:B------:R-:W-:Y:S02]  /*4210*/  USHF.L.U32 UR8, UR8, UR6, URZ ;  /* 0x0000000608087299 */ /* 0x000fe400080006ff */
[----:B------:R-:W-:-:S04]  /*4220*/  USHF.L.U32 UR5, UR5, UR6, URZ ;  /* 0x0000000605057299 */ /* 0x000fc800080006ff */
[----:B-1----:R-:W-:-:S04]  /*4230*/  LOP3.LUT R0, R0, UR8, RZ, 0xc0, !PT ;  /* 0x0000000800007c12 */ /* 0x002fc8000f8ec0ff */
[----:B------:R-:W-:-:S13]  /*4240*/  ISETP.NE.AND P0, PT, R0, UR8, PT ;  /* 0x0000000800007c0c */ /* 0x000fda000bf05270 */
[----:B------:R-:W-:Y:S05]  /*4250*/  @P0 BRA `(.L_x_82) ;  /* 0x0000000000580947 */ /* 0x000fea0003800000 */
[----:B------:R-:W1:Y:S02]  /*4260*/  LDS R0, [UR4+0x18] ;  /* 0x00001804ff007984 */ /* 0x000e640008000800 */
[----:B-1----:R-:W-:-:S04]  /*4270*/  LOP3.LUT R0, R0, UR5, RZ, 0xc0, !PT ;  /* 0x0000000500007c12 */ /* 0x002fc8000f8ec0ff */
[----:B------:R-:W-:-:S13]  /*4280*/  ISETP.NE.AND P0, PT, R0, UR5, PT ;  /* 0x0000000500007c0c */ /* 0x000fda000bf05270 */
[----:B------:R-:W-:Y:S05]  /*4290*/  @P0 BRA `(.L_x_83) ;  /* 0x00000000003c0947 */ /* 0x000fea0003800000 */
[----:B------:R-:W1:Y:S01]  /*42a0*/  S2R R2, SR_LANEID ;  /* 0x0000000000027919 */ /* 0x000e620000000000 */
[----:B------:R-:W-:Y:S01]  /*42b0*/  ULOP3.LUT UR8, URZ, UR8, URZ, 0x33, !UPT ;  /* 0x00000008ff087292 */ /* 0x000fe2000f8e33ff */
[----:B------:R-:W-:Y:S01]  /*42c0*/  LOP3.LUT R4, RZ, UR5, RZ, 0x33, !PT ;  /* 0x00000005ff047c12 */ /* 0x000fe2000f8e33ff */
[----:B------:R-:W-:Y:S02]  /*42d0*/  VOTEU.ANY UR7, UPT, PT ;  /* 0x0000000000077886 */ /* 0x000fe400038e0100 */
[----:B------:R-:W-:Y:S01]  /*42e0*/  UFLO.U32 UR7, UR7 ;  /* 0x00000007000772bd */ /* 0x000fe200080e0000 */
[----:B------:R-:W2:Y:S01]  /*42f0*/  REDUX UR5, R4 ;  /* 0x00000000040573c4 */ /* 0x000ea20000000000 */
[----:B------:R-:W-:-:S06]  /*4300*/  IMAD.U32 R0, RZ, RZ, UR8 ;  /* 0x00000008ff007e24 */ /* 0x000fcc000f8e00ff */
[----:B------:R3:W-:Y:S01]  /*4310*/  UTCATOMSWS.AND URZ, UR8 ;  /* 0x0000000800ff79e3 */ /* 0x0007e20008000000 */
[----:B------:R-:W4:Y:S01]  /*4320*/  REDUX UR6, R0 ;  /* 0x00000000000673c4 */ /* 0x000f220000000000 */
[----:B-1----:R-:W-:Y:S01]  /*4330*/  ISETP.EQ.U32.AND P0, PT, R2, UR7, PT ;  /* 0x0000000702007c0c */ /* 0x002fe2000bf02070 */
[----:B--2---:R-:W-:Y:S01]  /*4340*/  IMAD.U32 R2, RZ, RZ, UR5 ;  /* 0x00000005ff027e24 */ /* 0x004fe2000f8e00ff */
[----:B----4-:R-:W-:-:S11]  /*4350*/  MOV R3, UR6 ;  /* 0x0000000600037c02 */ /* 0x010fd60008000f00 */
[----:B------:R3:W-:Y:S04]  /*4360*/  @P0 ATOMS.AND RZ, [UR4+0x14], R3 ;  /* 0x00001403ffff098c */ /* 0x0007e8000a800004 */
[----:B------:R3:W-:Y:S01]  /*4370*/  @P0 ATOMS.AND RZ, [UR4+0x18], R2 ;  /* 0x00001802ffff098c */ /* 0x0007e2000a800004 */
[----:B------:R-:W-:Y:S05]  /*4380*/  BRA `(.L_x_84) ;  /* 0x0000000000147947 */ /* 0x000fea0003800000 */
.L_x_83:
[----:B------:R-:W-:Y:S02]  /*4390*/  MOV R2, 0x43b0 ;  /* 0x000043b000027802 */ /* 0x000fe40000000f00 */
[----:B----45:R-:W-:Y:S05]  /*43a0*/  CALL.REL.NOINC `($__internal_0_$__cuda_sm10x_tcgen05_guardrail_trap_col_being_dealloced_not_returned_by_alloc) ;  /* 0x0000003400a47944 */ /* 0x030fea0003c00000 */
[----:B------:R-:W-:Y:S05]  /*43b0*/  BRA `(.L_x_84) ;  /* 0x0000000000087947 */ /* 0x000fea0003800000 */
.L_x_82:
[----:B------:R-:W-:Y:S02]  /*43c0*/  MOV R2, 0x43e0 ;  /* 0x000043e000027802 */ /* 0x000fe40000000f00 */
[----:B----45:R-:W-:Y:S05]  /*43d0*/  CALL.REL.NOINC `($__internal_2_$__cuda_sm10x_tcgen05_guardrail_trap_unallocated_columns_being_dealloced) ;  /* 0x0000003400b07944 */ /* 0x030fea0003c00000 */
.L_x_84:
[----:B------:R-:W-:Y:S01]  /*43e0*/  NOP ;  /* 0x0000000000007918 */ /* 0x000fe20000000000 */
[----:B---3--:R-:W-:Y:S05]  /*43f0*/  EXIT ;  /* 0x000000000000794d */ /* 0x008fea0003800000 */
.L_x_66:
[----:B------:R-:W-:-:S09]  /*4400*/  UISETP.NE.OR UP2, UPT, UR8, 0x3, !UP2 ;  /* 0x000000030800788c */ /* 0x000fd2000d745670 */
[----:B------:R-:W-:Y:S05]  /*4410*/  BRA.U UP2, `(.L_x_85) ;  /* 0x0000000902c87547 */ /* 0x000fea000b800000 */
[----:B------:R-:W1:Y:S01]  /*4420*/  LDCU.64 UR6, c[0x0][0x888] ;  /* 0x00011100ff0677ac */ /* 0x000e620008000a00 */
[----:B------:R-:W2:Y:S01]  /*4430*/  LDC R0, c[0x0][0xb30] ;  /* 0x0002cc00ff007b82 */ /* 0x000ea20000000800 */
[----:B------:R-:W-:Y:S01]  /*4440*/  IMAD.MOV.U32 R30, RZ, RZ, 0x1 ;  /* 0x00000001ff1e7424 */ /* 0x000fe200078e00ff */
[----:B------:R-:W-:Y:S01]  /*4450*/  CS2R R28, SRZ ;  /* 0x00000000001c7805 */ /* 0x000fe2000001ff00 */
[----:B------:R-:W4:Y:S01]  /*4460*/  LDCU.64 UR4, c[0x0][0x890] ;  /* 0x00011200ff0477ac */ /* 0x000f220008000a00 */
[----:B------:R-:W-:Y:S01]  /*4470*/  IMAD.MOV.U32 R25, RZ, RZ, 0x1000 ;  /* 0x00001000ff197424 */ /* 0x000fe200078e00ff */
[----:B------:R-:W-:-:S03]  /*4480*/  UMOV UR8, 0x400 ;  /* 0x0000040000087882 */ /* 0x000fc60000000000 */
[----:B------:R-:W3:Y:S01]  /*4490*/  LDC R19, c[0x0][0x370] ;  /* 0x0000dc00ff137b82 */ /* 0x000ee20000000800 */
[----:B------:R-:W-:-:S07]  /*44a0*/  UPLOP3.LUT UP1, UPT, UPT, UPT, UPT, 0x40, 0x4 ;  /* 0x000000000004789c */ /* 0x000fce0003f2e870 */
[----:B------:R-:W3:Y:S01]  /*44b0*/  LDC R2, c[0x0][0xb0c] ;  /* 0x0002c300ff027b82 */ /* 0x000ee20000000800 */
[----:B-1----:R-:W-:Y:S02]  /*44c0*/  UISETP.NE.U32.AND UP2, UPT, UR6, URZ, UPT ;  /* 0x000000ff0600728c */ /* 0x002fe4000bf45070 */
[----:B------:R-:W-:Y:S02]  /*44d0*/  ULEA UR6, UR37, UR8, 0x18 ;  /* 0x0000000825067291 */ /* 0x000fe4000f8ec0ff */
[----:B------:R-:W-:Y:S02]  /*44e0*/  UISETP.NE.AND.EX UP2, UPT, UR7, URZ, UPT, UP2 ;  /* 0x000000ff0700728c */ /* 0x000fe4000bf45320 */
[----:B------:R-:W-:Y:S01]  /*44f0*/  UIADD3 UR7, UPT, UPT, UR6, 0x150, URZ ;  /* 0x0000015006077890 */ /* 0x000fe2000fffe0ff */
[----:B------:R-:W1:Y:S01]  /*4500*/  LDC R18, c[0x0][0xb20] ;  /* 0x0002c800ff127b82 */ /* 0x000e620000000800 */
[----:B----4-:R-:W-:Y:S01]  /*4510*/  UISETP.NE.U32.AND UP3, UPT, UR4, URZ, UPT ;  /* 0x000000ff0400728c */ /* 0x010fe2000bf65070 */
[----:B--2---:R-:W-:Y:S01]  /*4520*/  ISETP.NE.AND P1, PT, R0, 0x1, PT ;  /* 0x000000010000780c */ /* 0x004fe20003f25270 */
[----:B------:R-:W-:-:S02]  /*4530*/  UPRMT UR37, UR37, 0x654, UR7 ;  /* 0x0000065425257896 */ /* 0x000fc40008000007 */
[----:B------:R-:W-:-:S03]  /*4540*/  UISETP.NE.AND.EX UP3, UPT, UR5, URZ, UPT, UP3 ;  /* 0x000000ff0500728c */ /* 0x000fc6000bf65330 */
[----:B------:R-:W2:Y:S08]  /*4550*/  LDC.64 R32, c[0x0][0x348] ;  /* 0x0000d200ff207b82 */ /* 0x000eb00000000a00 */
[----:B------:R-:W4:Y:S08]  /*4560*/  LDC.64 R16, c[0x0][0xb10] ;  /* 0x0002c400ff107b82 */ /* 0x000f300000000a00 */
[----:B------:R-:W1:Y:S08]  /*4570*/  LDC.64 R6, c[0x0][0xb18] ;  /* 0x0002c600ff067b82 */ /* 0x000e700000000a00 */
[----:B------:R-:W1:Y:S08]  /*4580*/  LDC.64 R4, c[0x0][0xb28] ;  /* 0x0002ca00ff047b82 */ /* 0x000e700000000a00 */
[----:B---3--:R-:W1:Y:S02]  /*4590*/  LDC R24, c[0x0][0x374] ;  /* 0x0000dd00ff187b82 */ /* 0x008e640000000800 */
.L_x_93:
[C---:B------:R-:W-:Y:S02]  /*45a0*/  LEA R0, R29.reuse, UR6, 0x3 ;  /* 0x000000061d007c11 */ /* 0x040fe4000f8e18ff */
[----:B------:R-:W-:Y:S02]  /*45b0*/  SHF.L.U32 R3, R28, 0x1f, RZ ;  /* 0x0000001f1c037819 */ /* 0x000fe400000006ff */
[----:B------:R-:W-:Y:S02]  /*45c0*/  LEA R20, R29, UR6, 0x4 ;  /* 0x000000061d147c11 */ /* 0x000fe4000f8e20ff */
[----:B---3--:R-:W3:Y:S02]  /*45d0*/  SYNCS.PHASECHK.TRANS64.TRYWAIT P0, [R0+URZ+0x170], R3 ;  /* 0x00017003000075a7 */ /* 0x008ee400080011ff */
[----:B---3--:R-:W-:Y:S05]  /*45e0*/  @!P0 BRA `(.L_x_86) ;  /* 0x0000003000908947 */ /* 0x008fea0003800000 */
.L_x_174:
[----:B------:R-:W-:Y:S01]  /*45f0*/  ISETP.GE.AND P0, PT, R40, 0x1, PT ;  /* 0x000000012800780c */ /* 0x000fe20003f06270 */
[----:B------:R-:W1:Y:S01]  /*4600*/  LDS.128 R20, [R20+0x200] ;  /* 0x0002000014147984 */ /* 0x000e620000000c00 */
[----:B------:R-:W-:Y:S01]  /*4610*/  ISETP.NE.U32.AND P4, PT, RZ, UR4, PT ;  /* 0x00000004ff007c0c */ /* 0x000fe2000bf85070 */
[----:B---3--:R-:W-:Y:S01]  /*4620*/  VIADD R0, R0, 0x180 ;  /* 0x0000018000007836 */ /* 0x008fe20000000000 */
[----:B------:R-:W-:Y:S02]  /*4630*/  SHF.L.U32 R26, R30, 0x1f, RZ ;  /* 0x0000001f1e1a7819 */ /* 0x000fe400000006ff */
[----:B------:R-:W-:Y:S02]  /*4640*/  ISETP.NE.AND.EX P4, PT, RZ, UR5, PT, P4 ;  /* 0x00000005ff007c0c */ /* 0x000fe4000bf85340 */
[----:B------:R-:W-:Y:S01]  /*4650*/  PRMT R0, RZ, 0x654, R0 ;  /* 0x00000654ff007816 */ /* 0x000fe20000000000 */
[----:B------:R-:W-:Y:S01]  /*4660*/  @!PT LDS RZ, [RZ] ;  /* 0x00000000fffff984 */ /* 0x000fe20000000800 */
[----:B------:R-:W-:Y:S01]  /*4670*/  @!PT LDS RZ, [RZ] ;  /* 0x00000000fffff984 */ /* 0x000fe20000000800 */
[----:B------:R-:W-:Y:S01]  /*4680*/  @!PT LDS RZ, [RZ] ;  /* 0x00000000fffff984 */ /* 0x000fe20000000800 */
[----:B------:R-:W-:Y:S01]  /*4690*/  @!PT LDS RZ, [RZ] ;  /* 0x00000000fffff984 */ /* 0x000fe20000000800 */
[----:B------:R3:W-:Y:S06]  /*46a0*/  MEMBAR.ALL.CTA ;  /* 0x0000000000007992 */ /* 0x0007ec0000008000 */
[----:B---3--:R-:W3:Y:S02]  /*46b0*/  FENCE.VIEW.ASYNC.S ;  /* 0x00000000000073c6 */ /* 0x008ee40000000000 */
[----:B---3--:R3:W-:Y:S01]  /*46c0*/  SYNCS.ARRIVE.TRANS64.RED.A1T0 RZ, [R0+URZ], RZ ;  /* 0x000000ff00ff79a7 */ /* 0x0087e200081004ff */
[----:B-1----:R-:W-:Y:S11]  /*46d0*/  LOP3.LUT P3, RZ, R22, 0x1, RZ, 0xc0, !PT ;  /* 0x0000000116ff7812 */ /* 0x002ff6000786c0ff */
[----:B------:R-:W-:Y:S02]  /*46e0*/  @!UPT UIADD3 URZ, UPT, UPT, URZ, URZ, URZ ;  /* 0x000000fffffff290 */ /* 0x000fe4000fffe0ff */
[----:B------:R-:W-:Y:S02]  /*46f0*/  @P3 MOV R13, R20 ;  /* 0x00000014000d3202 */ /* 0x000fe40000000f00 */
[----:B------:R-:W-:Y:S01]  /*4700*/  @P3 LOP3.LUT R8, R21, 0xffff, RZ, 0xc0, !PT ;  /* 0x0000ffff15083812 */ /* 0x000fe200078ec0ff */
[----:B---3--:R-:W-:Y:S06]  /*4710*/  @!P0 BRA `(.L_x_87) ;  /* 0x0000000000a48947 */ /* 0x008fec0003800000 */
[----:B------:R-:W-:Y:S01]  /*4720*/  IMAD.HI.U32 R31, R24, R7, RZ ;  /* 0x00000007181f7227 */ /* 0x000fe200078e00ff */
[----:B------:R-:W-:Y:S02]  /*4730*/  ISETP.NE.AND P0, PT, R6, 0x1, PT ;  /* 0x000000010600780c */ /* 0x000fe40003f05270 */
[----:B------:R-:W-:Y:S01]  /*4740*/  ISETP.NE.AND P2, PT, R40, 0x1, PT ;  /* 0x000000012800780c */ /* 0x000fe20003f45270 */
[----:B----4-:R-:W-:Y:S01]  /*4750*/  IMAD.HI.U32 R34, R19, R16, RZ ;  /* 0x0000001013227227 */ /* 0x010fe200078e00ff */
[----:B------:R-:W-:Y:S02]  /*4760*/  SHF.R.U32.HI R31, RZ, R18, R31 ;  /* 0x00000012ff1f7219 */ /* 0x000fe4000001161f */
[----:B------:R-:W-:Y:S01]  /*4770*/  ISETP.NE.AND P5, PT, R2, 0x1, PT ;  /* 0x000000010200780c */ /* 0x000fe20003fa5270 */
[----:B------:R-:W-:Y:S01]  /*4780*/  IMAD.HI.U32 R36, R13, R16, RZ ;  /* 0x000000100d247227 */ /* 0x000fe200078e00ff */
[----:B------:R-:W-:Y:S02]  /*4790*/  SHF.R.U32.HI R34, RZ, R17, R34 ;  /* 0x00000011ff227219 */ /* 0x000fe40000011622 */
[----:B------:R-:W-:Y:S01]  /*47a0*/  SEL R3, R24, R31, !P0 ;  /* 0x0000001f18037207 */ /* 0x000fe20004000000 */
[C---:B------:R-:W-:Y:S01]  /*47b0*/  IMAD.HI.U32 R31, R8.reuse, R7, RZ ;  /* 0x00000007081f7227 */ /* 0x040fe200078e00ff */
[----:B------:R-:W-:Y:S02]  /*47c0*/  SEL R11, R19, R34, !P5 ;  /* 0x00000022130b7207 */ /* 0x000fe40006800000 */
[----:B------:R-:W-:Y:S01]  /*47d0*/  SHF.R.U32.HI R36, RZ, R17, R36 ;  /* 0x00000011ff247219 */ /* 0x000fe20000011624 */
[----:B------:R-:W-:Y:S01]  /*47e0*/  IMAD.HI.U32 R38, R3, R4, RZ ;  /* 0x0000000403267227 */ /* 0x000fe200078e00ff */
[----:B------:R-:W-:Y:S03]  /*47f0*/  SHF.R.U32.HI R31, RZ, R18, R31 ;  /* 0x00000012ff1f7219 */ /* 0x000fe6000001161f */
[----:B------:R-:W-:Y:S01]  /*4800*/  IMAD.HI.U32 R34, R11, R4, RZ ;  /* 0x000000040b227227 */ /* 0x000fe200078e00ff */
[----:B------:R-:W-:Y:S02]  /*4810*/  @P2 SHF.R.U32.HI R3, RZ, R5, R38 ;  /* 0x00000005ff032219 */ /* 0x000fe40000011626 */
[----:B------:R-:W-:Y:S02]  /*4820*/  SEL R9, R8, R31, !P0 ;  /* 0x0000001f08097207 */ /* 0x000fe40004000000 */
[----:B------:R-:W-:Y:S01]  /*4830*/  @P2 SHF.R.U32.HI R11, RZ, R5, R34 ;  /* 0x00000005ff0b2219 */ /* 0x000fe20000011622 */
[C---:B------:R-:W-:Y:S01]  /*4840*/  IMAD R10, R40.reuse, R3, RZ ;  /* 0x00000003280a7224 */ /* 0x040fe200078e02ff */
[----:B------:R-:W-:Y:S01]  /*4850*/  SEL R3, R13, R36, !P5 ;  /* 0x000000240d037207 */ /* 0x000fe20006800000 */
[C---:B------:R-:W-:Y:S03]  /*4860*/  IMAD.HI.U32 R14, R9.reuse, R4, RZ ;  /* 0x00000004090e7227 */ /* 0x040fe600078e00ff */
[----:B------:R-:W-:Y:S01]  /*4870*/  ISETP.GE.AND P0, PT, R9, R10, PT ;  /* 0x0000000a0900720c */ /* 0x000fe20003f06270 */
[C---:B------:R-:W-:Y:S01]  /*4880*/  IMAD R12, R40.reuse, R11, RZ ;  /* 0x0000000b280c7224 */ /* 0x040fe200078e02ff */
[-C--:B------:R-:W-:Y:S04]  /*4890*/  SHF.R.U32.HI R14, RZ, R5.reuse, R14 ;  /* 0x00000005ff0e7219 */ /* 0x080fe8000001160e */
[----:B------:R-:W-:Y:S02]  /*48a0*/  ISETP.GE.OR P0, PT, R3, R12, P0 ;  /* 0x0000000c0300720c */ /* 0x000fe40000706670 */
[----:B------:R-:W-:Y:S05]  /*48b0*/  SEL R15, R9, R14, !P2 ;  /* 0x0000000e090f7207 */ /* 0x000fea0005000000 */
[----:B------:R-:W-:Y:S04]  /*48c0*/  IMAD.MOV R14, RZ, RZ, -R15 ;  /* 0x000000ffff0e7224 */ /* 0x000fe800078e0a0f */
[----:B------:R-:W-:Y:S02]  /*48d0*/  IMAD R14, R40, R14, R9 ;  /* 0x0000000e280e7224 */ /* 0x000fe400078e0209 */
[C---:B------:R-:W-:Y:S05]  /*48e0*/  @!P0 IMAD.HI.U32 R10, R3.reuse, R4, RZ ;  /* 0x00000004030a8227 */ /* 0x040fea00078e00ff */
[----:B------:R-:W-:Y:S04]  /*48f0*/  @!P0 SHF.R.U32.HI R10, RZ, R5, R10 ;  /* 0x00000005ff0a8219 */ /* 0x000fe8000001160a */
[----:B------:R-:W-:Y:S01]  /*4900*/  @!P0 SEL R0, R3, R10, !P2 ;  /* 0x0000000a03008207 */ /* 0x000fe20005000000 */
[----:B------:R-:W-:Y:S03]  /*4910*/  IMAD.MOV R10, RZ, RZ, -R3 ;  /* 0x000000ffff0a7224 */ /* 0x000fe600078e0a03 */
[----:B------:R-:W-:Y:S01]  /*4920*/  @!P0 IADD3 R15, PT, PT, R15, -R0, RZ ;  /* 0x800000000f0f8210 */ /* 0x000fe20007ffe0ff */
[----:B------:R-:W-:Y:S01]  /*4930*/  @!P0 IMAD R0, R11, R14, R0 ;  /* 0x0000000e0b008224 */ /* 0x000fe200078e0200 */
[----:B------:R-:W-:Y:S01]  /*4940*/  IADD3 R11, PT, PT, -R9, RZ, RZ ;  /* 0x000000ff090b7210 */ /* 0x000fe20007ffe1ff */
[----:B------:R-:W-:Y:S02]  /*4950*/  IMAD R13, R2, R10, R13 ;  /* 0x0000000a020d7224 */ /* 0x000fe400078e020d */
[----:B------:R-:W-:Y:S02]  /*4960*/  @!P0 IMAD R9, R15, R40, R3 ;  /* 0x000000280f098224 */ /* 0x000fe400078e0203 */
[----:B------:R-:W-:Y:S02]  /*4970*/  @!P0 IMAD.MOV.U32 R3, RZ, RZ, R0 ;  /* 0x000000ffff038224 */ /* 0x000fe400078e0000 */
[----:B------:R-:W-:Y:S02]  /*4980*/  IMAD R8, R6, R11, R8 ;  /* 0x0000000b06087224 */ /* 0x000fe400078e0208 */
[----:B------:R-:W-:Y:S02]  /*4990*/  IMAD R13, R3, R2, R13 ;  /* 0x00000002030d7224 */ /* 0x000fe400078e020d */
[----:B------:R-:W-:Y:S02]  /*49a0*/  IMAD R8, R9, R6, R8 ;  /* 0x0000000609087224 */ /* 0x000fe400078e0208 */
.L_x_87:
[----:B------:R-:W-:Y:S05]  /*49b0*/  BRA.U UP1, `(.L_x_88) ;  /* 0x0000000101107547 */ /* 0x000fea000b800000 */
[----:B------:R-:W-:Y:S04]  /*49c0*/  MOV R0, UR13 ;  /* 0x0000000d00007c02 */ /* 0x000fe80008000f00 */
[----:B------:R-:W-:Y:S04]  /*49d0*/  SHF.L.U32 R3, R0, 0x1f, RZ ;  /* 0x0000001f00037819 */ /* 0x000fe800000006ff */
[----:B------:R-:W1:Y:S02]  /*49e0*/  SYNCS.PHASECHK.TRANS64.TRYWAIT P0, [UR6+0x168], R3 ;  /* 0x00016803ff0075a7 */ /* 0x000e640008001106 */
[----:B-1----:R-:W-:Y:S05]  /*49f0*/  @!P0 BRA `(.L_x_89) ;  /* 0x0000002c00a08947 */ /* 0x002fea0003800000 */
.L_x_88:
[----:B------:R-:W-:Y:S05]  /*4a00*/  BRA.U !UP3, `(.L_x_90) ;  /* 0x000000010b347547 */ /* 0x000fea000b800000 */
[----:B------:R-:W-:Y:S01]  /*4a10*/  UPLOP3.LUT UP0, UPT, UPT, UPT, UP2, 0x80, 0x8 ;  /* 0x000000000008789c */ /* 0x000fe20003f0f020 */
[----:B-1----:R-:W-:Y:S02]  /*4a20*/  HFMA2 R0, -RZ, RZ, 0, 5.9604644775390625e-08 ;  /* 0x00000001ff007431 */ /* 0x002fe400000001ff */
[----:B------:R-:W-:Y:S03]  /*4a30*/  IMAD.MOV.U32 R96, RZ, RZ, 0x1 ;  /* 0x00000001ff607424 */ /* 0x000fe600078e00ff */
[----:B------:R-:W-:Y:S05]  /*4a40*/  PLOP3.LUT P0, PT, PT, PT, UP0, 0x80, 0x8 ;  /* 0x000000000008781c */ /* 0x000fea0003f0f008 */
[----:B------:R-:W1:Y:S01]  /*4a50*/  @UP0 LDCU.64 UR8, c[0x0][0x888] ;  /* 0x00011100ff0807ac */ /* 0x000e620008000a00 */
[----:B------:R-:W-:Y:S07]  /*4a60*/  @UP0 UIMAD UR7, UR36, UR4, URZ ;  /* 0x00000004240702a4 */ /* 0x000fee000f8e02ff */
[----:B------:R-:W-:Y:S01]  /*4a70*/  @!P0 PRMT R96, R0, 0x7610, R96 ;  /* 0x0000761000608816 */ /* 0x000fe20000000060 */
[----:B-1----:R-:W-:Y:S03]  /*4a80*/  @UP0 UIMAD.WIDE UR8, UR7, 0x4, UR8 ;  /* 0x00000004070808a5 */ /* 0x002fe6000f8e0208 */
[----:B------:R-:W1:Y:S03]  /*4a90*/  @!UP0 LDCU UR7, c[0x0][0x880] ;  /* 0x00011000ff0787ac */ /* 0x000e660008000800 */
[----:B------:R-:W-:Y:S01]  /*4aa0*/  IMAD.U32 R10, RZ, RZ, UR8 ;  /* 0x00000008ff0a7e24 */ /* 0x000fe2000f8e00ff */
[----:B------:R-:W-:Y:S05]  /*4ab0*/  MOV R11, UR9 ;  /* 0x00000009000b7c02 */ /* 0x000fea0008000f00 */
[----:B-----5:R3:W5:Y:S02]  /*4ac0*/  @P0 LDG.E R49, desc[UR40][R10.64] ;  /* 0x000000280a310981 */ /* 0x020764000c1e1900 */
[----:B-1-3--:R-:W-:Y:S07]  /*4ad0*/  @!P0 IMAD.U32 R49, RZ, RZ, UR7 ;  /* 0x00000007ff318e24 */ /* 0x00afee000f8e00ff */
.L_x_90:
[----:B-----5:R-:W-:Y:S01]  /*4ae0*/  @!P4 FSETP.EQ.AND P5, PT, R49, RZ, PT ;  /* 0x000000ff3100c20b */ /* 0x020fe20003fa2000 */
[----:B------:R-:W-:Y:S01]  /*4af0*/  @!UPT UIADD3 URZ, UPT, UPT, URZ, URZ, URZ ;  /* 0x000000fffffff290 */ /* 0x000fe2000fffe0ff */
[----:B------:R-:W-:Y:S11]  /*4b00*/  @!P4 BRA `(.L_x_91) ;  /* 0x000000000014c947 */ /* 0x000ff60003800000 */
[----:B------:R-:W-:Y:S02]  /*4b10*/  LOP3.LUT P0, RZ, R96, 0xff, RZ, 0xc0, !PT ;  /* 0x000000ff60ff7812 */ /* 0x000fe4000780c0ff */
[----:B------:R-:W-:Y:S04]  /*4b20*/  PLOP3.LUT P5, PT, PT, PT, UP0, 0x80, 0x8 ;  /* 0x000000000008781c */ /* 0x000fe80003faf008 */
[----:B------:R-:W-:Y:S07]  /*4b30*/  PLOP3.LUT P5, PT, P5, PT, PT, 0x8, 0x80 ;  /* 0x000000000080781c */ /* 0x000fee0002fae170 */
[----:B------:R-:W-:Y:S11]  /*4b40*/  @P0 FSETP.EQ.AND P5, PT, R49, RZ, PT ;  /* 0x000000ff3100020b */ /* 0x000ff60003fa2000 */
[----:B------:R-:W-:Y:S02]  /*4b50*/  @!UPT UIADD3 URZ, UPT, UPT, URZ, URZ, URZ ;  /* 0x000000fffffff290 */ /* 0x000fe4000fffe0ff */
.L_x_91:
[----:B------:R-:W3:Y:S01]  /*4b60*/  SYNCS.PHASECHK.TRANS64.TRYWAIT P4, [UR6+0x158], R26 ;  /* 0x0001581aff0075a7 */ /* 0x000ee20008081106 */
[----:B------:R-:W-:Y:S01]  /*4b70*/  @P3 SHF.R.U32.HI R27, RZ, 0x10, R21 ;  /* 0x00000010ff1b3819 */ /* 0x000fe20000011615 */
[----:B------:R-:W-:Y:S01]  /*4b80*/  VIADD R29, R29, 0x1 ;  /* 0x000000011d1d7836 */ /* 0x000fe20000000000 */
[----:B------:R-:W5:Y:S08]  /*4b90*/  LDC.64 R14, c[0x0][0xb10] ;  /* 0x0002c400ff0e7b82 */ /* 0x000f700000000a00 */
[----:B------:R-:W2:Y:S08]  /*4ba0*/  LDC.64 R10, c[0x0][0xb18] ;  /* 0x0002c600ff0a7b82 */ /* 0x000eb00000000a00 */
[----:B-1----:R-:W1:Y:S08]  /*4bb0*/  @!P1 LDC R0, c[0x0][0xb20] ;  /* 0x0002c800ff009b82 */ /* 0x002e700000000800 */
[----:B------:R-:W4:Y:S01]  /*4bc0*/  @!P1 LDC R3, c[0x0][0xb0c] ;  /* 0x0002c300ff039b82 */ /* 0x000f220000000800 */
[----:B-----5:R-:W-:Y:S05]  /*4bd0*/  @!P1 IMAD.HI.U32 R14, R13, R14, RZ ;  /* 0x0000000e0d0e9227 */ /* 0x020fea00078e00ff */
[----:B------:R-:W-:Y:S01]  /*4be0*/  @!P1 SHF.R.U32.HI R14, RZ, R15, R14 ;  /* 0x0000000fff0e9219 */ /* 0x000fe2000001160e */
[----:B--2---:R-:W-:Y:S01]  /*4bf0*/  @!P1 IMAD.HI.U32 R11, R8, R11, RZ ;  /* 0x0000000b080b9227 */ /* 0x004fe200078e00ff */
[----:B------:R-:W-:Y:S04]  /*4c00*/  @!P1 ISETP.NE.AND P0, PT, R10, 0x1, PT ;  /* 0x000000010a00980c */ /* 0x000fe80003f05270 */
[----:B-1----:R-:W-:Y:S02]  /*4c10*/  @!P1 SHF.R.U32.HI R9, RZ, R0, R11 ;  /* 0x00000000ff099219 */ /* 0x002fe4000001160b */
[----:B----4-:R-:W-:Y:S02]  /*4c20*/  @!P1 ISETP.NE.AND P2, PT, R3, 0x1, PT ;  /* 0x000000010300980c */ /* 0x010fe40003f45270 */
[----:B------:R-:W-:Y:S02]  /*4c30*/  @!P1 SEL R9, R8, R9, !P0 ;  /* 0x0000000908099207 */ /* 0x000fe40004000000 */
[----:B------:R-:W-:Y:S02]  /*4c40*/  ELECT P0, URZ, PT ;  /* 0x0000000000ff782f */ /* 0x000fe40003800000 */
[----:B------:R-:W-:Y:S05]  /*4c50*/  @!P1 SEL R14, R13, R14, !P2 ;  /* 0x0000000e0d0e9207 */ /* 0x000fea0005000000 */
[----:B------:R-:W-:Y:S02]  /*4c60*/  @!P1 IMAD.IADD R0, R9, 0x1, -R14 ;  /* 0x0000000109009824 */ /* 0x000fe400078e0a0e */
[----:B------:R-:W-:Y:S02]  /*4c70*/  @!P1 IMAD.IADD R9, R14, 0x1, -R9 ;  /* 0x000000010e099824 */ /* 0x000fe400078e0a09 */
[----:B------:R-:W-:Y:S02]  /*4c80*/  @!P1 IMAD R13, R0, R3, R13 ;  /* 0x00000003000d9224 */ /* 0x000fe400078e020d */
[----:B------:R-:W-:Y:S01]  /*4c90*/  @!P1 IMAD R8, R9, R10, R8 ;  /* 0x0000000a09089224 */ /* 0x000fe200078e0208 */
[----:B---3--:R-:W-:Y:S06]  /*4ca0*/  @!P4 BRA `(.L_x_92) ;  /* 0x0000002c000cc947 */ /* 0x008fec0003800000 */
.L_x_177:
[----:B------:R-:W-:Y:S01]  /*4cb0*/  PLOP3.LUT P5, PT, P5, P0, PT, 0xf2, 0x2f ;  /* 0x00000000002f781c */ /* 0x000fe20002fa1e72 */
[----:B------:R-:W-:Y:S01]  /*4cc0*/  UMOV UR14, 0x0 ;  /* 0x00000000000e7882 */ /* 0x000fe20000000000 */
[----:B------:R-:W-:Y:S01]  /*4cd0*/  LOP3.LUT R30, R30, 0x1, RZ, 0x3c, !PT ;  /* 0x000000011e1e7812 */ /* 0x000fe200078e3cff */
[----:B------:R-:W-:Y:S01]  /*4ce0*/  UMOV UR15, 0x10000000 ;  /* 0x10000000000f7882 */ /* 0x000fe20000000000 */
[----:B------:R-:W-:Y:S01]  /*4cf0*/  UMOV UR12, UR36 ;  /* 0x00000024000c7c82 */ /* 0x000fe20008000000 */
[----:B------:R-:W-:Y:S08]  /*4d00*/  @P3 R2UR UR36, R27 ;  /* 0x000000001b2432ca */ /* 0x000ff000000e0000 */
[----:B-1----:R-:W-:Y:S01]  /*4d10*/  @!P5 IADD3 R3, P0, PT, R32, 0x580, RZ ;  /* 0x000005802003d810 */ /* 0x002fe20007f1e0ff */
[----:B------:R-:W-:Y:S01]  /*4d20*/  @!P5 IMAD.SHL.U32 R91, R91, 0x20, RZ ;  /* 0x000000205b5bd824 */ /* 0x000fe200078e00ff */
[----:B------:R-:W-:Y:S01]  /*4d30*/  VOTEU.ALL UP1, P5 ;  /* 0x0000000000ff7886 */ /* 0x000fe20002820000 */
[----:B------:R-:W-:Y:S01]  /*4d40*/  @!P5 IMAD.SHL.U32 R97, R97, 0x80, RZ ;  /* 0x000000806161d824 */ /* 0x000fe200078e00ff */
[----:B------:R-:W-:Y:S01]  /*4d50*/  @!P5 R2UR UR8, R3 ;  /* 0x000000000308d2ca */ /* 0x000fe200000e0000 */
[----:B------:R-:W-:Y:S01]  /*4d60*/  @!P5 IMAD.X R0, RZ, RZ, R33, P0 ;  /* 0x000000ffff00d224 */ /* 0x000fe200000e0621 */
[----:B------:R-:W-:Y:S01]  /*4d70*/  @!P5 R2UR UR10, R91 ;  /* 0x000000005b0ad2ca */ /* 0x000fe200000e0000 */
[----:B------:R-:W-:Y:S01]  /*4d80*/  @!UP1 UIADD3 UR9, UPT, UPT, UR6, 0x150, URZ ;  /* 0x0000015006099890 */ /* 0x000fe2000fffe0ff */
[----:B------:R-:W-:Y:S01]  /*4d90*/  @!P5 R2UR UR11, R97 ;  /* 0x00000000610bd2ca */ /* 0x000fe200000e0000 */
[----:B------:R-:W-:Y:S01]  /*4da0*/  IMAD.IADD R91, R8, 0x1, R79 ;  /* 0x00000001085b7824 */ /* 0x000fe200078e024f */
[----:B------:R-:W-:Y:S01]  /*4db0*/  @!P5 R2UR UR7, R0 ;  /* 0x000000000007d2ca */ /* 0x000fe200000e0000 */
[----:B------:R-:W-:Y:S01]  /*4dc0*/  IMAD.IADD R97, R13, 0x1, R90 ;  /* 0x000000010d617824 */ /* 0x000fe200078e025a */
[C---:B------:R-:W-:Y:S04]  /*4dd0*/  ISETP.NE.AND P0, PT, R29.reuse, 0x2, PT ;  /* 0x000000021d00780c */ /* 0x040fe80003f05270 */
[----:B------:R-:W-:Y:S01]  /*4de0*/  SEL R3, RZ, 0x1, P0 ;  /* 0x00000001ff037807 */ /* 0x000fe20000000000 */
[----:B------:R-:W-:Y:S01]  /*4df0*/  IMAD.U32 R10, RZ, RZ, UR8 ;  /* 0x00000008ff0a7e24 */ /* 0x000fe2000f8e00ff */
[----:B------:R-:W-:Y:S01]  /*4e00*/  @!UP1 UIADD3 UR8, UPT, UPT, UR6, 0x300, URZ ;  /* 0x0000030006089890 */ /* 0x000fe2000fffe0ff */
[----:B------:R-:W-:Y:S01]  /*4e10*/  SEL R29, R29, RZ, P0 ;  /* 0x000000ff1d1d7207 */ /* 0x000fe20000000000 */
[----:B------:R-:W-:Y:S01]  /*4e20*/  VOTEU.ALL UP1, P5 ;  /* 0x0000000000ff7886 */ /* 0x000fe20002820000 */
[----:B------:R-:W-:Y:S02]  /*4e30*/  LOP3.LUT R28, R28, R3, RZ, 0x3c, !PT ;  /* 0x000000031c1c7212 */ /* 0x000fe400078e3cff */
[----:B------:R-:W-:Y:S01]  /*4e40*/  IMAD.U32 R11, RZ, RZ, UR7 ;  /* 0x00000007ff0b7e24 */ /* 0x000fe2000f8e00ff */
[----:B------:R-:W-:Y:S04]  /*4e50*/  @!P5 R2UR UR16, R10 ;  /* 0x000000000a10d2ca */ /* 0x000fe800000e0000 */
[----:B------:R-:W-:Y:S11]  /*4e60*/  @!P5 R2UR UR17, R11 ;  /* 0x000000000b11d2ca */ /* 0x000ff600000e0000 */
[----:B------:R-:W-:Y:S02]  /*4e70*/  @!UPT UIADD3 URZ, UPT, UPT, URZ, URZ, URZ ;  /* 0x000000fffffff290 */ /* 0x000fe4000fffe0ff */
[----:B------:R3:W-:Y:S01]  /*4e80*/  @!UP1 UTMALDG.3D [UR8], [UR16], desc[UR14] ;  /* 0x00000e08100095b4 */ /* 0x0007e20008011000 */
[----:B------:R3:W-:Y:S01]  /*4e90*/  @!P5 SYNCS.ARRIVE.TRANS64.RED.A0TR RZ, [UR6+0x150], R25 ;  /* 0x00015019ffffd9a7 */ /* 0x0007e20008300406 */
[----:B------:R-:W-:Y:S01]  /*4ea0*/  UPLOP3.LUT UP1, UPT, UPT, UPT, UPT, 0x80, 0x8 ;  /* 0x000000000008789c */ /* 0x000fe20003f2f070 */
[----:B------:R-:W-:Y:S01]  /*4eb0*/  SYNCS.ARRIVE.TRANS64.RED.A1T0 RZ, [UR37], RZ ;  /* 0x000000ffffff79a7 */ /* 0x000fe20008100425 */
[----:B------:R-:W-:Y:S09]  /*4ec0*/  @P3 BRA `(.L_x_93) ;  /* 0xfffffff400b43947 */ /* 0x000ff2000383ffff */
[----:B------:R-:W-:Y:S07]  /*4ed0*/  MOV R0, UR6 ;  /* 0x0000000600007c02 */ /* 0x000fee0008000f00 */
.L_x_94:
[----:B-1----:R-:W-:-:S04]  /*4ee0*/  SHF.L.U32 R3, R30, 0x1f, RZ ;  /* 0x0000001f1e037819 */ /* 0x002fc800000006ff */
[----:B------:R1:W2:Y:S03]  /*4ef0*/  SYNCS.PHASECHK.TRANS64.TRYWAIT P0, [R0+URZ+0x158], R3 ;  /* 0x00015803000075a7 */ /* 0x0002a600080011ff */
[----:B--2---:R-:W-:Y:S05]  /*4f00*/  @!P0 NANOSLEEP.SYNCS 0x989680 ;  /* 0x009896800000895d */ /* 0x004fea0003900000 */
[----:B------:R-:W2:Y:S02]  /*4f10*/  @!P0 SYNCS.PHASECHK.TRANS64 P0, [R0+URZ+0x158], R3 ;  /* 0x00015803000085a7 */ /* 0x000ea400080010ff */
[----:B--23--:R-:W-:Y:S05]  /*4f20*/  @P0 EXIT ;  /* 0x000000000000094d */ /* 0x00cfea0003800000 */
[----:B------:R-:W-:Y:S05]  /*4f30*/  BRA `(.L_x_94) ;  /* 0xfffffffc00e87947 */ /* 0x000fea000383ffff */
.L_x_85:
[----:B------:R-:W-:-:S06]  /*4f40*/  UISETP.GE.AND UP1, UPT, UR8, 0x4, UPT ;  /* 0x000000040800788c */ /* 0x000fcc000bf26270 */
[----:B------:R-:W-:-:S13]  /*4f50*/  PLOP3.LUT P0, PT, PT, PT, UP1, 0x80, 0x8 ;  /* 0x000000000008781c */ /* 0x000fda0003f0f018 */
[----:B------:R-:W-:Y:S05]  /*4f60*/  @!P0 EXIT ;  /* 0x000000000000894d */ /* 0x000fea0003800000 */
[----:B------:R-:W-:Y:S01]  /*4f70*/  BAR.SYNC.DEFER_BLOCKING 0x6, 0xa0 ;  /* 0x0182800000007b1d */ /* 0x000fe20000010000 */
[C---:B------:R-:W-:Y:S01]  /*4f80*/  IMAD.SHL.U32 R4, R102.reuse, 0x20, RZ ;  /* 0x0000002066047824 */ /* 0x040fe200078e00ff */
[----:B------:R-:W-:Y:S01]  /*4f90*/  MOV R108, RZ ;  /* 0x000000ff006c7202 */ /* 0x000fe20000000f00 */
[C---:B------:R-:W-:Y:S01]  /*4fa0*/  IMAD.SHL.U32 R103, R102.reuse, 0x4, RZ ;  /* 0x0000000466677824 */ /* 0x040fe200078e00ff */
[----:B------:R-:W-:Y:S01]  /*4fb0*/  CS2R R106, SRZ ;  /* 0x00000000006a7805 */ /* 0x000fe2000001ff00 */
[----:B------:R-:W-:Y:S01]  /*4fc0*/  IMAD.U32 R47, R102, 0x10000, RZ ;  /* 0x00010000662f7824 */ /* 0x000fe200078e00ff */
[----:B------:R-:W-:Y:S02]  /*4fd0*/  UMOV UR43, 0x400 ;  /* 0x00000400002b7882 */ /* 0x000fe40000000000 */
[----:B------:R-:W1:Y:S01]  /*4fe0*/  LDC R101, c[0x0][0x370] ;  /* 0x0000dc00ff657b82 */ /* 0x000e620000000800 */
[----:B------:R-:W-:Y:S01]  /*4ff0*/  ULEA UR43, UR37, UR43, 0x18 ;  /* 0x0000002b252b7291 */ /* 0x000fe2000f8ec0ff */
[----:B------:R-:W-:Y:S01]  /*5000*/  LOP3.LUT P0, R2, R4, 0x80, RZ, 0xc0, !PT ;  /* 0x0000008004027812 */ /* 0x000fe2000780c0ff */
[----:B------:R-:W-:Y:S01]  /*5010*/  IMAD.MOV.U32 R44, RZ, RZ, RZ ;  /* 0x000000ffff2c7224 */ /* 0x000fe200078e00ff */
[----:B------:R-:W-:Y:S01]  /*5020*/  LOP3.LUT R47, R47, 0x600000, RZ, 0xc0, !PT ;  /* 0x006000002f2f7812 */ /* 0x000fe200078ec0ff */
[----:B------:R-:W-:Y:S01]  /*5030*/  UIADD3 UR4, UPT, UPT, UR43, 0x1300, URZ ;  /* 0x000013002b047890 */ /* 0x000fe2000fffe0ff */
[----:B------:R-:W-:Y:S01]  /*5040*/  LOP3.LUT R103, R2, 0x10, R103, 0xf8, !PT ;  /* 0x0000001002677812 */ /* 0x000fe200078ef867 */
[----:B------:R-:W-:Y:S01]  /*5050*/  HFMA2 R2, -RZ, RZ, 0, 9.5367431640625e-07 ;  /* 0x00000010ff027431 */ /* 0x000fe200000001ff */
[----:B------:R-:W2:Y:S01]  /*5060*/  LDC R42, c[0x0][0xb0c] ;  /* 0x0002c300ff2a7b82 */ /* 0x000ea20000000800 */
[----:B------:R-:W-:Y:S01]  /*5070*/  IMAD.MOV.U32 R111, RZ, RZ, RZ ;  /* 0x000000ffff6f7224 */ /* 0x000fe200078e00ff */
[----:B------:R-:W-:Y:S01]  /*5080*/  LOP3.LUT R103, R103, 0xf60, R4, 0xf8, !PT ;  /* 0x00000f6067677812 */ /* 0x000fe200078ef804 */
[----:B------:R-:W4:Y:S01]  /*5090*/  LDCU.64 UR46, c[0x0][0x348] ;  /* 0x00006900ff2e77ac */ /* 0x000f220008000a00 */
[----:B------:R-:W-:-:S03]  /*50a0*/  MOV R109, UR4 ;  /* 0x00000004006d7c02 */ /* 0x000fc60008000f00 */
[----:B------:R-:W-:Y:S01]  /*50b0*/  VIADD R99, R103, UR43 ;  /* 0x0000002b67637c36 */ /* 0x000fe20008000000 */
[----:B------:R-:W1:Y:S01]  /*50c0*/  LDC R98, c[0x0][0xb20] ;  /* 0x0002c800ff627b82 */ /* 0x000e620000000800 */
[----:B------:R-:W3:Y:S01]  /*50d0*/  LDS R0, [UR43+0x220] ;  /* 0x0002202bff007984 */ /* 0x000ee20008000800 */
[----:B------:R-:W-:Y:S01]  /*50e0*/  SEL R2, R2, 0xfffffff0, !P0 ;  /* 0xfffffff002027807 */ /* 0x000fe20004000000 */
[----:B------:R-:W1:Y:S03]  /*50f0*/  LDCU.64 UR38, c[0x0][0x888] ;  /* 0x00011100ff2677ac */ /* 0x000e660008000a00 */
[----:B------:R-:W-:Y:S01]  /*5100*/  IADD3 R99, PT, PT, R2, R99, RZ ;  /* 0x0000006302637210 */ /* 0x000fe20007ffe0ff */
[----:B------:R-:W-:Y:S01]  /*5110*/  UIADD3 UR42, UPT, UPT, UR43, 0x300, URZ ;  /* 0x000003002b2a7890 */ /* 0x000fe2000fffe0ff */
[----:B------:R-:W1:Y:S08]  /*5120*/  LDC R41, c[0x0][0xb30] ;  /* 0x0002cc00ff297b82 */ /* 0x000e700000000800 */
[----:B------:R-:W1:Y:S08]  /*5130*/  LDC.64 R88, c[0x0][0xb10] ;  /* 0x0002c400ff587b82 */ /* 0x000e700000000a00 */
[----:B------:R-:W1:Y:S08]  /*5140*/  LDC.64 R38, c[0x0][0xb18] ;  /* 0x0002c600ff267b82 */ /* 0x000e700000000a00 */
[----:B------:R-:W1:Y:S08]  /*5150*/  LDC.64 R84, c[0x0][0x888] ;  /* 0x00022200ff547b82 */ /* 0x000e700000000a00 */
[----:B------:R-:W1:Y:S01]  /*5160*/  LDC.64 R36, c[0x0][0xb28] ;  /* 0x0002ca00ff247b82 */ /* 0x000e620000000a00 */
[----:B---3--:R-:W-:-:S07]  /*5170*/  IMAD.IADD R47, R0, 0x1, R47 ;  /* 0x00000001002f7824 */ /* 0x008fce00078e022f */
[----:B------:R-:W3:Y:S08]  /*5180*/  LDC.64 R86, c[0x0][0x890] ;  /* 0x00022400ff567b82 */ /* 0x000ef00000000a00 */
[----:B------:R-:W1:Y:S08]  /*5190*/  LDC.64 R82, c[0x0][0x8b0] ;  /* 0x00022c00ff527b82 */ /* 0x000e700000000a00 */
[----:B------:R-:W1:Y:S08]  /*51a0*/  LDC.64 R80, c[0x0][0x8a8] ;  /* 0x00022a00ff507b82 */ /* 0x000e700000000a00 */
[----:B--2-4-:R-:W1:Y:S02]  /*51b0*/  LDC R100, c[0x0][0x374] ;  /* 0x0000dd00ff647b82 */ /* 0x014e640000000800 */
.L_x_112:
[----:B------:R-:W-:Y:S02]  /*51c0*/  LEA R0, R111, UR43, 0x3 ;  /* 0x0000002b6f007c11 */ /* 0x000fe4000f8e18ff */
[----:B------:R-:W-:Y:S02]  /*51d0*/  SHF.L.U32 R3, R107, 0x1f, RZ ;  /* 0x0000001f6b037819 */ /* 0x000fe400000006ff */
[----:B------:R-:W-:Y:S02]  /*51e0*/  LEA R16, R111, UR43, 0x4 ;  /* 0x0000002b6f107c11 */ /* 0x000fe4000f8e20ff */
[----:B--2---:R-:W2:Y:S02]  /*51f0*/  SYNCS.PHASECHK.TRANS64.TRYWAIT P0, [R0+URZ+0x170], R3 ;  /* 0x00017003000075a7 */ /* 0x004ea400080011ff */
[----:B-12---:R-:W-:Y:S05]  /*5200*/  @!P0 BRA `(.L_x_95) ;  /* 0x0000002400cc8947 */ /* 0x006fea0003800000 */
.L_x_178:
[----:B------:R-:W4:Y:S01]  /*5210*/  LDC.64 R12, c[0x0][0xb10] ;  /* 0x0002c400ff0c7b82 */ /* 0x000f220000000a00 */
[----:B------:R-:W3:Y:S01]  /*5220*/  LDS.128 R16, [R16+0x200] ;  /* 0x0002000010107984 */ /* 0x000ee20000000c00 */
[----:B-1----:R-:W-:Y:S01]  /*5230*/  ISETP.NE.AND P1, PT, R41, 0x1, PT ;  /* 0x000000012900780c */ /* 0x002fe20003f25270 */
[----:B--2---:R-:W-:Y:S01]  /*5240*/  VIADD R0, R0, 0x180 ;  /* 0x0000018000007836 */ /* 0x004fe20000000000 */
[----:B------:R-:W-:Y:S04]  /*5250*/  ISETP.GE.AND P0, PT, R40, 0x1, PT ;  /* 0x000000012800780c */ /* 0x000fe80003f06270 */
[----:B------:R-:W1:Y:S01]  /*5260*/  LDC.64 R10, c[0x0][0xb18] ;  /* 0x0002c600ff0a7b82 */ /* 0x000e620000000a00 */
[----:B------:R-:W-:Y:S01]  /*5270*/  PRMT R0, RZ, 0x654, R0 ;  /* 0x00000654ff007816 */ /* 0x000fe20000000000 */
[----:B------:R-:W-:Y:S01]  /*5280*/  @!PT LDS RZ, [RZ] ;  /* 0x00000000fffff984 */ /* 0x000fe20000000800 */
[----:B------:R-:W-:Y:S01]  /*5290*/  @!PT LDS RZ, [RZ] ;  /* 0x00000000fffff984 */ /* 0x000fe20000000800 */
[----:B------:R-:W-:Y:S01]  /*52a0*/  @!PT LDS RZ, [RZ] ;  /* 0x00000000fffff984 */ /* 0x000fe20000000800 */
[----:B------:R-:W-:Y:S01]  /*52b0*/  @!PT LDS RZ, [RZ] ;  /* 0x00000000fffff984 */ /* 0x000fe20000000800 */
[----:B------:R2:W-:Y:S06]  /*52c0*/  MEMBAR.ALL.CTA ;  /* 0x0000000000007992 */ /* 0x0005ec0000008000 */
[----:B--2---:R-:W2:Y:S01]  /*52d0*/  FENCE.VIEW.ASYNC.S ;  /* 0x00000000000073c6 */ /* 0x004ea20000000000 */
[----:B------:R-:W1:Y:S08]  /*52e0*/  @!P1 LDC R14, c[0x0][0xb20] ;  /* 0x0002c800ff0e9b82 */ /* 0x000e700000000800 */
[----:B------:R-:W1:Y:S01]  /*52f0*/  @!P1 LDC R9, c[0x0][0xb0c] ;  /* 0x0002c300ff099b82 */ /* 0x000e620000000800 */
[----:B--2---:R2:W-:Y:S01]  /*5300*/  SYNCS.ARRIVE.TRANS64.RED.A1T0 RZ, [R0+URZ], RZ ;  /* 0x000000ff00ff79a7 */ /* 0x0045e200081004ff */
[----:B---3--:R-:W-:Y:S04]  /*5310*/  LOP3.LUT P4, RZ, R18, 0x1, RZ, 0xc0, !PT ;  /* 0x0000000112ff7812 */ /* 0x008fe8000788c0ff */
[----:B------:R-:W-:Y:S09]  /*5320*/  P2R R110, PR, RZ, 0x10 ;  /* 0x00000010ff6e7803 */ /* 0x000ff20000000000 */
[----:B------:R-:W-:Y:S02]  /*5330*/  @P4 MOV R45, R16 ;  /* 0x00000010002d4202 */ /* 0x000fe40000000f00 */
[----:B------:R-:W-:Y:S01]  /*5340*/  @P4 LOP3.LUT R43, R17, 0xffff, RZ, 0xc0, !PT ;  /* 0x0000ffff112b4812 */ /* 0x000fe200078ec0ff */
[----:B--2-4-:R-:W-:Y:S06]  /*5350*/  @!P0 BRA `(.L_x_96) ;  /* 0x0000000000a48947 */ /* 0x014fec0003800000 */
[----:B------:R-:W-:Y:S01]  /*5360*/  IMAD.HI.U32 R21, R100, R39, RZ ;  /* 0x0000002764157227 */ /* 0x000fe200078e00ff */
[----:B------:R-:W-:Y:S02]  /*5370*/  ISETP.NE.AND P0, PT, R38, 0x1, PT ;  /* 0x000000012600780c */ /* 0x000fe40003f05270 */
[----:B------:R-:W-:Y:S01]  /*5380*/  ISETP.NE.AND P2, PT, R40, 0x1, PT ;  /* 0x000000012800780c */ /* 0x000fe20003f45270 */
[----:B------:R-:W-:Y:S01]  /*5390*/  IMAD.HI.U32 R20, R101, R88, RZ ;  /* 0x0000005865147227 */ /* 0x000fe200078e00ff */
[----:B------:R-:W-:Y:S02]  /*53a0*/  SHF.R.U32.HI R21, RZ, R98, R21 ;  /* 0x00000062ff157219 */ /* 0x000fe40000011615 */
[----:B------:R-:W-:Y:S01]  /*53b0*/  ISETP.NE.AND P3, PT, R42, 0x1, PT ;  /* 0x000000012a00780c */ /* 0x000fe20003f65270 */
[----:B------:R-:W-:Y:S01]  /*53c0*/  IMAD.HI.U32 R24, R45, R88, RZ ;  /* 0x000000582d187227 */ /* 0x000fe200078e00ff */
[----:B------:R-:W-:Y:S02]  /*53d0*/  SHF.R.U32.HI R20, RZ, R89, R20 ;  /* 0x00000059ff147219 */ /* 0x000fe40000011614 */
[----:B------:R-:W-:Y:S01]  /*53e0*/  SEL R3, R100, R21, !P0 ;  /* 0x0000001564037207 */ /* 0x000fe20004000000 */
[----:B------:R-:W-:Y:S01]  /*53f0*/  IMAD.HI.U32 R21, R43, R39, RZ ;  /* 0x000000272b157227 */ /* 0x000fe200078e00ff */
[----:B------:R-:W-:Y:S02]  /*5400*/  SEL R7, R101, R20, !P3 ;  /* 0x0000001465077207 */ /* 0x000fe40005800000 */
[----:B------:R-:W-:Y:S01]  /*5410*/  SHF.R.U32.HI R24, RZ, R89, R24 ;  /* 0x00000059ff187219 */ /* 0x000fe20000011618 */
[-C--:B------:R-:W-:Y:S04]  /*5420*/  IMAD.HI.U32 R20, R3, R36.reuse, RZ ;  /* 0x0000002403147227 */ /* 0x080fe800078e00ff */
[----:B------:R-:W-:Y:S01]  /*5430*/  IMAD.HI.U32 R22, R7, R36, RZ ;  /* 0x0000002407167227 */ /* 0x000fe200078e00ff */
[-C--:B------:R-:W-:Y:S02]  /*5440*/  @P2 SHF.R.U32.HI R3, RZ, R37.reuse, R20 ;  /* 0x00000025ff032219 */ /* 0x080fe40000011614 */
[----:B------:R-:W-:Y:S02]  /*5450*/  SHF.R.U32.HI R20, RZ, R98, R21 ;  /* 0x00000062ff147219 */ /* 0x000fe40000011615 */
[----:B------:R-:W-:Y:S01]  /*5460*/  @P2 SHF.R.U32.HI R7, RZ, R37, R22 ;  /* 0x00000025ff072219 */ /* 0x000fe20000011616 */
[C---:B------:R-:W-:Y:S01]  /*5470*/  IMAD R2, R40.reuse, R3, RZ ;  /* 0x0000000328027224 */ /* 0x040fe200078e02ff */
[----:B------:R-:W-:Y:S02]  /*5480*/  SEL R5, R43, R20, !P0 ;  /* 0x000000142b057207 */ /* 0x000fe40004000000 */
[----:B------:R-:W-:Y:S01]  /*5490*/  SEL R3, R45, R24, !P3 ;  /* 0x000000182d037207 */ /* 0x000fe20005800000 */
[----:B------:R-:W-:Y:S01]  /*54a0*/  IMAD R4, R40, R7, RZ ;  /* 0x0000000728047224 */ /* 0x000fe200078e02ff */
[C---:B------:R-:W-:Y:S01]  /*54b0*/  ISETP.GE.AND P0, PT, R5.reuse, R2, PT ;  /* 0x000000020500720c */ /* 0x040fe20003f06270 */
[----:B------:R-:W-:Y:S03]  /*54c0*/  IMAD.HI.U32 R6, R5, R36, RZ ;  /* 0x0000002405067227 */ /* 0x000fe600078e00ff */
[----:B------:R-:W-:Y:S01]  /*54d0*/  ISETP.GE.OR P0, PT, R3, R4, P0 ;  /* 0x000000040300720c */ /* 0x000fe20000706670 */
[----:B------:R-:W-:Y:S01]  /*54e0*/  IMAD.MOV R4, RZ, RZ, -R3 ;  /* 0x000000ffff047224 */ /* 0x000fe200078e0a03 */
[-C--:B------:R-:W-:Y:S03]  /*54f0*/  SHF.R.U32.HI R6, RZ, R37.reuse, R6 ;  /* 0x00000025ff067219 */ /* 0x080fe60000011606 */
[----:B------:R-:W-:Y:S01]  /*5500*/  IMAD R45, R42, R4, R45 ;  /* 0x000000042a2d7224 */ /* 0x000fe200078e022d */
[----:B------:R-:W-:Y:S05]  /*5510*/  SEL R15, R5, R6, !P2 ;  /* 0x00000006050f7207 */ /* 0x000fea0005000000 */
[----:B------:R-:W-:Y:S02]  /*5520*/  IMAD.MOV R6, RZ, RZ, -R15 ;  /* 0x000000ffff067224 */ /* 0x000fe400078e0a0f */
[C---:B------:R-:W-:Y:S04]  /*5530*/  @!P0 IMAD.HI.U32 R2, R3.reuse, R36, RZ ;  /* 0x0000002403028227 */ /* 0x040fe800078e00ff */
[----:B------:R-:W-:Y:S01]  /*5540*/  IMAD R6, R40, R6, R5 ;  /* 0x0000000628067224 */ /* 0x000fe200078e0205 */
[----:B------:R-:W-:Y:S04]  /*5550*/  @!P0 SHF.R.U32.HI R2, RZ, R37, R2 ;  /* 0x00000025ff028219 */ /* 0x000fe80000011602 */
[----:B------:R-:W-:Y:S02]  /*5560*/  @!P0 SEL R0, R3, R2, !P2 ;  /* 0x0000000203008207 */ /* 0x000fe40005000000 */
[----:B------:R-:W-:Y:S02]  /*5570*/  IADD3 R2, PT, PT, -R5, RZ, RZ ;  /* 0x000000ff05027210 */ /* 0x000fe40007ffe1ff */
[----:B------:R-:W-:Y:S01]  /*5580*/  @!P0 IADD3 R8, PT, PT, R15, -R0, RZ ;  /* 0x800000000f088210 */ /* 0x000fe20007ffe0ff */
[----:B------:R-:W-:Y:S02]  /*5590*/  @!P0 IMAD R0, R7, R6, R0 ;  /* 0x0000000607008224 */ /* 0x000fe400078e0200 */
[----:B------:R-:W-:Y:S02]  /*55a0*/  IMAD R43, R38, R2, R43 ;  /* 0x00000002262b7224 */ /* 0x000fe400078e022b */
[----:B------:R-:W-:Y:S02]  /*55b0*/  @!P0 IMAD R5, R8, R40, R3 ;  /* 0x0000002808058224 */ /* 0x000fe400078e0203 */
[----:B------:R-:W-:Y:S04]  /*55c0*/  @!P0 IMAD.MOV.U32 R3, RZ, RZ, R0 ;  /* 0x000000ffff038224 */ /* 0x000fe800078e0000 */
[----:B------:R-:W-:Y:S02]  /*55d0*/  IMAD R45, R3, R42, R45 ;  /* 0x0000002a032d7224 */ /* 0x000fe400078e022d */
[----:B------:R-:W-:Y:S07]  /*55e0*/  IMAD R43, R5, R38, R43 ;  /* 0x00000026052b7224 */ /* 0x000fee00078e022b */
.L_x_96:
[----:B------:R-:W-:Y:S01]  /*55f0*/  @!P1 IMAD.HI.U32 R0, R45, R12, RZ ;  /* 0x0000000c2d009227 */ /* 0x000fe200078e00ff */
[----:B-1----:R-:W-:Y:S01]  /*5600*/  @!P1 ISETP.NE.AND P0, PT, R10, 0x1, PT ;  /* 0x000000010a00980c */ /* 0x002fe20003f05270 */
[----:B------:R-:W-:Y:S01]  /*5610*/  ULOP3.LUT UP0, URZ, UR42, 0x90, URZ, 0xc0, !UPT ;  /* 0x000000902aff7892 */ /* 0x000fe2000f80c0ff */
[----:B------:R-:W-:Y:S01]  /*5620*/  @!P1 ISETP.NE.AND P2, PT, R9, 0x1, PT ;  /* 0x000000010900980c */ /* 0x000fe20003f45270 */
[----:B------:R-:W-:Y:S01]  /*5630*/  @!P1 IMAD.HI.U32 R3, R43, R11, RZ ;  /* 0x0000000b2b039227 */ /* 0x000fe200078e00ff */
[----:B------:R-:W-:Y:S02]  /*5640*/  @!P1 SHF.R.U32.HI R0, RZ, R13, R0 ;  /* 0x0000000dff009219 */ /* 0x000fe40000011600 */
[----:B------:R-:W-:Y:S01]  /*5650*/  @P4 SHF.R.U32.HI R105, RZ, 0x10, R17 ;  /* 0x00000010ff694819 */ /* 0x000fe20000011611 */
[----:B------:R-:W-:Y:S01]  /*5660*/  VIADD R111, R111, 0x1 ;  /* 0x000000016f6f7836 */ /* 0x000fe20000000000 */
[----:B------:R-:W-:Y:S02]  /*5670*/  @!P1 SHF.R.U32.HI R2, RZ, R14, R3 ;  /* 0x0000000eff029219 */ /* 0x000fe40000011603 */
[----:B------:R-:W-:Y:S02]  /*5680*/  @!P1 SEL R3, R45, R0, !P2 ;  /* 0x000000002d039207 */ /* 0x000fe40005000000 */
[----:B------:R-:W-:Y:S05]  /*5690*/  @!P1 SEL R2, R43, R2, !P0 ;  /* 0x000000022b029207 */ /* 0x000fea0004000000 */
[----:B------:R-:W-:Y:S02]  /*56a0*/  @!P1 IMAD.IADD R0, R2, 0x1, -R3 ;  /* 0x0000000102009824 */ /* 0x000fe400078e0a03 */
[----:B------:R-:W-:Y:S02]  /*56b0*/  @!P1 IMAD.IADD R2, R3, 0x1, -R2 ;  /* 0x0000000103029824 */ /* 0x000fe400078e0a02 */
[----:B------:R-:W-:Y:S02]  /*56c0*/  @!P1 IMAD R45, R0, R9, R45 ;  /* 0x00000009002d9224 */ /* 0x000fe400078e022d */
[----:B------:R-:W-:Y:S01]  /*56d0*/  @!P1 IMAD R43, R2, R10, R43 ;  /* 0x0000000a022b9224 */ /* 0x000fe200078e022b */
[----:B------:R-:W-:Y:S06]  /*56e0*/  BRA.U !UP0, `(.L_x_97) ;  /* 0x0000000108407547 */ /* 0x000fec000b800000 */
[----:B------:R-:W1:Y:S01]  /*56f0*/  LDCU.64 UR8, c[0x4][0x80] ;  /* 0x01001000ff0877ac */ /* 0x000e620008000a00 */
[----:B------:R-:W-:Y:S01]  /*5700*/  MOV R3, 0x0 ;  /* 0x0000000000037802 */ /* 0x000fe20000000f00 */
[----:B------:R-:W-:Y:S02]  /*5710*/  HFMA2 R12, -RZ, RZ, 0, 5.9604644775390625e-08 ;  /* 0x00000001ff0c7431 */ /* 0x000fe400000001ff */
[----:B------:R-:W-:Y:S02]  /*5720*/  IMAD.MOV.U32 R8, RZ, RZ, 0x70 ;  /* 0x00000070ff087424 */ /* 0x000fe400078e00ff */
[----:B------:R-:W-:Y:S01]  /*5730*/  IMAD.MOV.U32 R13, RZ, RZ, RZ ;  /* 0x000000ffff0d7224 */ /* 0x000fe200078e00ff */
[----:B------:R-:W2:Y:S01]  /*5740*/  LDCU.64 UR6, c[0x4][0x88] ;  /* 0x01001100ff0677ac */ /* 0x000ea20008000a00 */
[----:B------:R-:W3:Y:S01]  /*5750*/  LDC.64 R2, c[0x4][R3] ;  /* 0x0100000003027b82 */ /* 0x000ee20000000a00 */
[----:B------:R-:W4:Y:S01]  /*5760*/  LDCU.64 UR4, c[0x4][0x8] ;  /* 0x01000100ff0477ac */ /* 0x000f220008000a00 */
[----:B-1----:R-:W-:Y:S01]  /*5770*/  MOV R5, UR9 ;  /* 0x0000000900057c02 */ /* 0x002fe20008000f00 */
[----:B------:R-:W-:Y:S01]  /*5780*/  IMAD.U32 R4, RZ, RZ, UR8 ;  /* 0x00000008ff047e24 */ /* 0x000fe2000f8e00ff */
[----:B--2---:R-:W-:Y:S01]  /*5790*/  MOV R7, UR7 ;  /* 0x0000000700077c02 */ /* 0x004fe20008000f00 */
[----:B------:R-:W-:Y:S01]  /*57a0*/  IMAD.U32 R6, RZ, RZ, UR6 ;  /* 0x00000006ff067e24 */ /* 0x000fe2000f8e00ff */
[----:B----4-:R-:W-:Y:S01]  /*57b0*/  MOV R11, UR5 ;  /* 0x00000005000b7c02 */ /* 0x010fe20008000f00 */
[----:B------:R-:W-:Y:S02]  /*57c0*/  IMAD.U32 R10, RZ, RZ, UR4 ;  /* 0x00000004ff0a7e24 */ /* 0x000fe4000f8e00ff */
[----:B------:R-:W-:Y:S07]  /*57d0*/  LEPC R20, `(.L_x_97) ;  /* 0x000000001014794e */ /* 0x000fee0000000000 */
[----:B---3-5:R-:W-:Y:S05]  /*57e0*/  CALL.ABS.NOINC R2 ;  /* 0x0000000002007343 */ /* 0x028fea0003c00000 */
.L_x_97:
[----:B------:R-:W-:Y:S01]  /*57f0*/  LOP3.LUT P0, RZ, R109, 0x90, RZ, 0xc0, !PT ;  /* 0x000000906dff7812 */ /* 0x000fe2000780c0ff */
[----:B------:R-:W-:Y:S11]  /*5800*/  BSSY.RECONVERGENT B6, `(.L_x_98) ;  /* 0x0000013000067945 */ /* 0x000ff60003800200 */
[----:B------:R-:W-:Y:S01]  /*5810*/  @!UPT UIADD3 URZ, UPT, UPT, URZ, URZ, URZ ;  /* 0x000000fffffff290 */ /* 0x000fe2000fffe0ff */
[----:B------:R-:W-:Y:S05]  /*5820*/  @!P0 BRA `(.L_x_99) ;  /* 0x0000000000408947 */ /* 0x000fea0003800000 */
        /* <DEDUP_REMOVED lines=16> */
.L_x_99:
[----:B------:R-:W-:Y:S05]  /*5930*/  BSYNC.RECONVERGENT B6 ;  /* 0x0000000000067941 */ /* 0x000fea0003800200 */
.L_x_98:
[----:B------:R-:W-:Y:S01]  /*5940*/  ISETP.NE.U32.AND P3, PT, R86, RZ, PT ;  /* 0x000000ff5600720c */ /* 0x000fe20003f65070 */
[----:B------:R-:W-:Y:S01]  /*5950*/  UISETP.NE.AND UP1, UPT, UR44, URZ, UPT ;  /* 0x000000ff2c00728c */ /* 0x000fe2000bf25270 */
[----:B------:R-:W-:Y:S02]  /*5960*/  ISETP.NE.U32.AND P4, PT, R82, RZ, PT ;  /* 0x000000ff5200720c */ /* 0x000fe40003f85070 */
[----:B------:R-:W-:Y:S02]  /*5970*/  ISETP.NE.AND.EX P3, PT, R87, RZ, PT, P3 ;  /* 0x000000ff5700720c */ /* 0x000fe40003f65330 */
[----:B------:R-:W-:Y:S02]  /*5980*/  PLOP3.LUT P1, PT, PT, PT, PT, 0x8, 0x80 ;  /* 0x000000000080781c */ /* 0x000fe40003f2e170 */
[----:B------:R-:W-:Y:S02]  /*5990*/  PLOP3.LUT P0, PT, PT, PT, UP1, 0x80, 0x8 ;  /* 0x000000000008781c */ /* 0x000fe40003f0f018 */
[----:B------:R-:W-:Y:S02]  /*59a0*/  ISETP.NE.AND.EX P4, PT, R83, RZ, PT, P4 ;  /* 0x000000ff5300720c */ /* 0x000fe40003f85340 */
[----:B------:R-:W1:Y:S09]  /*59b0*/  @UP1 LDCU.64 UR4, c[0x0][0x888] ;  /* 0x00011100ff0417ac */ /* 0x000e720008000a00 */
[----:B------:R-:W-:Y:S01]  /*59c0*/  @P0 PLOP3.LUT P1, PT, P3, PT, PT, 0x80, 0x8 ;  /* 0x000000000008081c */ /* 0x000fe20001f2f070 */
[----:B-1----:R-:W-:Y:S04]  /*59d0*/  @UP1 UISETP.NE.U32.AND UP0, UPT, UR4, URZ, UPT ;  /* 0x000000ff0400128c */ /* 0x002fe8000bf05070 */
[----:B------:R-:W-:Y:S04]  /*59e0*/  @UP1 UISETP.NE.AND.EX UP0, UPT, UR5, URZ, UPT, UP0 ;  /* 0x000000ff0500128c */ /* 0x000fe8000bf05300 */
[----:B------:R-:W-:Y:S01]  /*59f0*/  @UP1 USEL UR4, URZ, 0xffffffff, UP0 ;  /* 0xffffffffff041887 */ /* 0x000fe20008000000 */
[----:B------:R-:W-:Y:S11]  /*5a00*/  @!P3 BRA `(.L_x_100) ;  /* 0x00000000002cb947 */ /* 0x000ff60003800000 */
[----:B------:R-:W-:Y:S01]  /*5a10*/  ISETP.NE.U32.AND P2, PT, R84, RZ, PT ;  /* 0x000000ff5400720c */ /* 0x000fe20003f45070 */
[----:B------:R-:W-:Y:S03]  /*5a20*/  IMAD.MOV.U32 R96, RZ, RZ, 0x1 ;  /* 0x00000001ff607424 */ /* 0x000fe600078e00ff */
[----:B------:R-:W-:Y:S11]  /*5a30*/  ISETP.NE.AND.EX P2, PT, R85, RZ, PT, P2 ;  /* 0x000000ff5500720c */ /* 0x000ff60003f45320 */
[----:B------:R-:W-:Y:S02]  /*5a40*/  @!UPT UIADD3 URZ, UPT, UPT, URZ, URZ, URZ ;  /* 0x000000fffffff290 */ /* 0x000fe4000fffe0ff */
[----:B------:R-:W1:Y:S01]  /*5a50*/  @P2 LDC.64 R2, c[0x0][0x888] ;  /* 0x00022200ff022b82 */ /* 0x000e620000000a00 */
[----:B------:R-:W-:Y:S04]  /*5a60*/  @P2 IMAD R0, R86, UR36, RZ ;  /* 0x0000002456002c24 */ /* 0x000fe8000f8e02ff */
[----:B-1----:R-:W-:Y:S04]  /*5a70*/  @P2 IMAD.WIDE R2, R0, 0x4, R2 ;  /* 0x0000000400022825 */ /* 0x002fe800078e0202 */
[----:B------:R-:W-:Y:S01]  /*5a80*/  HFMA2 R0, -RZ, RZ, 0, 5.9604644775390625e-08 ;  /* 0x00000001ff007431 */ /* 0x000fe200000001ff */
[----:B-----5:R1:W5:Y:S04]  /*5a90*/  @P2 LDG.E R49, desc[UR40][R2.64] ;  /* 0x0000002802312981 */ /* 0x020368000c1e1900 */
[----:B------:R-:W-:Y:S01]  /*5aa0*/  @!P2 PRMT R96, R0, 0x7610, R96 ;  /* 0x000076100060a816 */ /* 0x000fe20000000060 */
[----:B-1----:R-:W2:Y:S06]  /*5ab0*/  @!P2 LDC R49, c[0x0][0x880] ;  /* 0x00022000ff31ab82 */ /* 0x002eac0000000800 */
.L_x_100:
[----:B------:R-:W-:Y:S05]  /*5ac0*/  @!P4 BRA `(.L_x_101) ;  /* 0x000000000020c947 */ /* 0x000fea0003800000 */
[----:B------:R-:W-:Y:S04]  /*5ad0*/  ISETP.NE.U32.AND P2, PT, R80, RZ, PT ;  /* 0x000000ff5000720c */ /* 0x000fe80003f45070 */
[----:B------:R-:W-:Y:S11]  /*5ae0*/  ISETP.NE.AND.EX P2, PT, R81, RZ, PT, P2 ;  /* 0x000000ff5100720c */ /* 0x000ff60003f45320 */
[----:B------:R-:W-:Y:S02]  /*5af0*/  @!UPT UIADD3 URZ, UPT, UPT, URZ, URZ, URZ ;  /* 0x000000fffffff290 */ /* 0x000fe4000fffe0ff */
[----:B------:R-:W1:Y:S01]  /*5b00*/  @P2 LDC.64 R2, c[0x0][0x8a8] ;  /* 0x00022a00ff022b82 */ /* 0x000e620000000a00 */
[----:B------:R-:W-:Y:S04]  /*5b10*/  @P2 IMAD R0, R82, UR36, RZ ;  /* 0x0000002452002c24 */ /* 0x000fe8000f8e02ff */
[----:B-1----:R-:W-:Y:S05]  /*5b20*/  @P2 IMAD.WIDE R2, R0, 0x4, R2 ;  /* 0x0000000400022825 */ /* 0x002fea00078e0202 */
[----:B-----5:R1:W5:Y:S02]  /*5b30*/  @P2 LDG.E R46, desc[UR40][R2.64] ;  /* 0x00000028022e2981 */ /* 0x020364000c1e1900 */
[----:B-1----:R-:W3:Y:S02]  /*5b40*/  @!P2 LDC R46, c[0x0][0x8a0] ;  /* 0x00022800ff2eab82 */ /* 0x002ee40000000800 */
.L_x_101:
[----:B--2--5:R-:W-:Y:S01]  /*5b50*/  @P0 FSETP.NEU.AND P4, PT, R49, RZ, PT ;  /* 0x000000ff3100020b */ /* 0x024fe20003f8d000 */
[----:B------:R-:W-:Y:S01]  /*5b60*/  IMAD.U32 R0, RZ, RZ, UR4 ;  /* 0x00000004ff007e24 */ /* 0x000fe2000f8e00ff */
[----:B------:R-:W-:Y:S01]  /*5b70*/  @P0 LOP3.LUT P2, RZ, R96, 0xff, RZ, 0xc0, !PT ;  /* 0x000000ff60ff0812 */ /* 0x000fe2000784c0ff */
[----:B------:R-:W-:Y:S01]  /*5b80*/  BSSY B1, `(.L_x_102) ;  /* 0x0000034000017945 */ /* 0x000fe20003800000 */
[----:B------:R-:W-:Y:S01]  /*5b90*/  @P0 SEL R3, RZ, 0xffffffff, P4 ;  /* 0xffffffffff030807 */ /* 0x000fe20002000000 */
[C---:B------:R-:W-:Y:S01]  /*5ba0*/  IMAD R32, R44.reuse, 0x20, R47 ;  /* 0x000000202c207824 */ /* 0x040fe200078e022f */
[----:B------:R-:W-:Y:S02]  /*5bb0*/  LEA R92, R44, UR43, 0x3 ;  /* 0x0000002b2c5c7c11 */ /* 0x000fe4000f8e18ff */
[----:B------:R-:W-:Y:S02]  /*5bc0*/  CS2R R54, SRZ ;  /* 0x0000000000367805 */ /* 0x000fe4000001ff00 */
[----:B------:R-:W-:Y:S02]  /*5bd0*/  @P1 SEL R3, R0, R3, !P2 ;  /* 0x0000000300031207 */ /* 0x000fe40005000000 */
[----:B------:R-:W-:Y:S02]  /*5be0*/  CS2R R52, SRZ ;  /* 0x0000000000347805 */ /* 0x000fe4000001ff00 */
[----:B------:R-:W-:Y:S02]  /*5bf0*/  SHF.L.U32 R5, R108, 0x1f, RZ ;  /* 0x0000001f6c057819 */ /* 0x000fe400000006ff */
[----:B------:R-:W-:Y:S02]  /*5c00*/  CS2R R58, SRZ ;  /* 0x00000000003a7805 */ /* 0x000fe4000001ff00 */
[----:B------:R-:W-:Y:S02]  /*5c10*/  @P0 LOP3.LUT R3, R3, 0x1, RZ, 0xc0, !PT ;  /* 0x0000000103030812 */ /* 0x000fe400078ec0ff */
[----:B------:R-:W-:Y:S02]  /*5c20*/  CS2R R56, SRZ ;  /* 0x0000000000387805 */ /* 0x000fe4000001ff00 */
[----:B------:R-:W-:Y:S02]  /*5c30*/  PLOP3.LUT P5, PT, PT, PT, PT, 0x8, 0x80 ;  /* 0x000000000080781c */ /* 0x000fe40003fae170 */
[----:B------:R-:W-:Y:S11]  /*5c40*/  ISETP.NE.U32.OR P1, PT, R3, 0x1, !P0 ;  /* 0x000000010300780c */ /* 0x000ff60004725470 */
[----:B------:R-:W-:Y:S02]  /*5c50*/  @!UPT UIADD3 URZ, UPT, UPT, URZ, URZ, URZ ;  /* 0x000000fffffff290 */ /* 0x000fe4000fffe0ff */
[----:B------:R-:W-:Y:S04]  /*5c60*/  @P1 SHF.L.U32 R2, R106, 0x1f, RZ ;  /* 0x0000001f6a021819 */ /* 0x000fe800000006ff */
[----:B------:R-:W1:Y:S01]  /*5c70*/  @P1 SYNCS.PHASECHK.TRANS64.TRYWAIT P0, [UR43+0x150], R2 ;  /* 0x00015002ff0015a7 */ /* 0x000e62000800112b */
[----:B------:R2:W4:Y:S01]  /*5c80*/  SYNCS.PHASECHK.TRANS64.TRYWAIT P4, [R92+URZ+0x190], R5 ;  /* 0x000190055c0075a7 */ /* 0x00052200080811ff */
[----:B-1----:R-:W-:Y:S01]  /*5c90*/  @P1 PLOP3.LUT P5, PT, P0, PT, PT, 0x8, 0x80 ;  /* 0x000000000080181c */ /* 0x002fe200007ae170 */
[----:B------:R-:W-:Y:S01]  /*5ca0*/  @!UPT UIADD3 URZ, UPT, UPT, URZ, URZ, URZ ;  /* 0x000000fffffff290 */ /* 0x000fe2000fffe0ff */
[----:B--2-4-:R-:W-:Y:S11]  /*5cb0*/  @!P1 BRA `(.L_x_103) ;  /* 0x0000000000809947 */ /* 0x014ff60003800000 */
[----:B------:R-:W-:Y:S01]  /*5cc0*/  ISETP.NE.U32.AND P0, PT, RZ, UR38, PT ;  /* 0x00000026ff007c0c */ /* 0x000fe2000bf05070 */
[----:B------:R-:W-:Y:S01]  /*5cd0*/  BSSY B0, `(.L_x_104) ;  /* 0x0000012000007945 */ /* 0x000fe20003800000 */
[----:B------:R-:W-:Y:S02]  /*5ce0*/  FSETP.NEU.AND P2, PT, R49, RZ, PT ;  /* 0x000000ff3100720b */ /* 0x000fe40003f4d000 */
[----:B------:R-:W-:Y:S02]  /*5cf0*/  CS2R R58, SRZ ;  /* 0x00000000003a7805 */ /* 0x000fe4000001ff00 */
[----:B------:R-:W-:Y:S02]  /*5d00*/  ISETP.NE.AND.EX P0, PT, RZ, UR39, PT, P0 ;  /* 0x00000027ff007c0c */ /* 0x000fe4000bf05300 */
[----:B------:R-:W-:Y:S02]  /*5d10*/  CS2R R56, SRZ ;  /* 0x0000000000387805 */ /* 0x000fe4000001ff00 */
[----:B------:R-:W-:Y:S02]  /*5d20*/  LOP3.LUT P1, RZ, R96, 0xff, RZ, 0xc0, !PT ;  /* 0x000000ff60ff7812 */ /* 0x000fe4000782c0ff */
[----:B------:R-:W-:Y:S02]  /*5d30*/  CS2R R54, SRZ ;  /* 0x0000000000367805 */ /* 0x000fe4000001ff00 */
[----:B------:R-:W-:Y:S02]  /*5d40*/  SEL R0, RZ, 0xffffffff, P2 ;  /* 0xffffffffff007807 */ /* 0x000fe40001000000 */
[----:B------:R-:W-:Y:S02]  /*5d50*/  CS2R R52, SRZ ;  /* 0x0000000000347805 */ /* 0x000fe4000001ff00 */
[----:B------:R-:W-:Y:S04]  /*5d60*/  SEL R3, RZ, 0xffffffff, P0 ;  /* 0xffffffffff037807 */ /* 0x000fe80000000000 */
[----:B------:R-:W-:Y:S04]  /*5d70*/  @P3 SEL R0, R3, R0, !P1 ;  /* 0x0000000003003207 */ /* 0x000fe80004800000 */
[----:B------:R-:W-:Y:S04]  /*5d80*/  LOP3.LUT R0, R0, 0x1, RZ, 0xc0, !PT ;  /* 0x0000000100007812 */ /* 0x000fe800078ec0ff */
[----:B------:R-:W-:Y:S01]  /*5d90*/  ISETP.NE.U32.AND P0, PT, R0, 0x1, PT ;  /* 0x000000010000780c */ /* 0x000fe20003f05070 */
[----:B------:R-:W-:Y:S01]  /*5da0*/  @!UPT UIADD3 URZ, UPT, UPT, URZ, URZ, URZ ;  /* 0x000000fffffff290 */ /* 0x000fe2000fffe0ff */
[----:B------:R-:W-:Y:S11]  /*5db0*/  @!P5 BRA `(.L_x_105) ;  /* 0x00000000000cd947 */ /* 0x000ff60003800000 */
[----:B------:R-:W-:Y:S04]  /*5dc0*/  SHF.L.U32 R3, R106, 0x1f, RZ ;  /* 0x0000001f6a037819 */ /* 0x000fe800000006ff */
[----:B------:R-:W1:Y:S02]  /*5dd0*/  SYNCS.PHASECHK.TRANS64.TRYWAIT P1, [UR43+0x150], R3 ;  /* 0x00015003ff0075a7 */ /* 0x000e64000802112b */
[----:B-1----:R-:W-:Y:S05]  /*5de0*/  @!P1 BRA `(.L_x_106) ;  /* 0x0000001800e89947 */ /* 0x002fea0003800000 */
.L_x_105:
[----:B------:R-:W-:Y:S05]  /*5df0*/  BSYNC B0 ;  /* 0x0000000000007941 */ /* 0x000fea0003800000 */
.L_x_104:
[----:B------:R2:W4:Y:S01]  /*5e00*/  @P0 LDS.128 R56, [R103+UR43+0x300] ;  /* 0x0003002b67380984 */ /* 0x0005220008000c00 */
[----:B------:R-:W-:Y:S01]  /*5e10*/  UIADD3 UR4, UPT, UPT, UR43, 0x158, URZ ;  /* 0x000001582b047890 */ /* 0x000fe2000fffe0ff */
[----:B------:R-:W-:Y:S02]  /*5e20*/  LOP3.LUT R106, R106, 0x1, RZ, 0x3c, !PT ;  /* 0x000000016a6a7812 */ /* 0x000fe400078e3cff */
[----:B------:R2:W1:Y:S01]  /*5e30*/  @P0 LDS.128 R52, [R99+0x300] ;  /* 0x0003000063340984 */ /* 0x0004620000000c00 */
[----:B------:R-:W-:Y:S01]  /*5e40*/  UPRMT UR4, UR37, 0x654, UR4 ;  /* 0x0000065425047896 */ /* 0x000fe20008000004 */
[----:B------:R-:W-:Y:S01]  /*5e50*/  @!PT LDS RZ, [RZ] ;  /* 0x00000000fffff984 */ /* 0x000fe20000000800 */
[----:B------:R-:W-:Y:S01]  /*5e60*/  @!PT LDS RZ, [RZ] ;  /* 0x00000000fffff984 */ /* 0x000fe20000000800 */
[----:B------:R-:W-:Y:S01]  /*5e70*/  @!PT LDS RZ, [RZ] ;  /* 0x00000000fffff984 */ /* 0x000fe20000000800 */
[----:B------:R-:W-:Y:S01]  /*5e80*/  @!PT LDS RZ, [RZ] ;  /* 0x00000000fffff984 */ /* 0x000fe20000000800 */
[----:B------:R5:W-:Y:S06]  /*5e90*/  MEMBAR.ALL.CTA ;  /* 0x0000000000007992 */ /* 0x000bec0000008000 */
[----:B-----5:R-:W5:Y:S02]  /*5ea0*/  FENCE.VIEW.ASYNC.S ;  /* 0x00000000000073c6 */ /* 0x020f640000000000 */
[----:B-----5:R-:W-:Y:S03]  /*5eb0*/  SYNCS.ARRIVE.TRANS64.RED.A1T0 RZ, [UR4], RZ ;  /* 0x000000ffffff79a7 */ /* 0x020fe60008100404 */
.L_x_103:
[----:B------:R-:W-:Y:S05]  /*5ec0*/  BSYNC B1 ;  /* 0x0000000000017941 */ /* 0x000fea0003800000 */
.L_x_102:
[----:B-1----:R-:W-:Y:S04]  /*5ed0*/  SHF.R.U32.HI R3, RZ, 0x15, R32 ;  /* 0x00000015ff037819 */ /* 0x002fe80000011620 */
[----:B------:R-:W-:Y:S01]  /*5ee0*/  LOP3.LUT P0, RZ, R3, 0x3, R104, 0x48, !PT ;  /* 0x0000000303ff7812 */ /* 0x000fe20007804868 */
[----:B------:R-:W-:Y:S01]  /*5ef0*/  @!UPT UIADD3 URZ, UPT, UPT, URZ, URZ, URZ ;  /* 0x000000fffffff290 */ /* 0x000fe2000fffe0ff */
[----:B------:R-:W-:Y:S11]  /*5f00*/  @P4 BRA `(.L_x_107) ;  /* 0x0000000000084947 */ /* 0x000ff60003800000 */
[----:B------:R-:W1:Y:S02]  /*5f10*/  SYNCS.PHASECHK.TRANS64.TRYWAIT P1, [R92+URZ+0x190], R5 ;  /* 0x000190055c0075a7 */ /* 0x000e6400080211ff */
[----:B-1----:R-:W-:Y:S05]  /*5f20*/  @!P1 BRA `(.L_x_108) ;  /* 0x0000001800b09947 */ /* 0x002fea0003800000 */
.L_x_107:
[----:B------:R-:W-:Y:S05]  /*5f30*/  @!P0 BRA `(.L_x_109) ;  /* 0x0000000000408947 */ /* 0x000fea0003800000 */
[----:B------:R-:W1:Y:S01]  /*5f40*/  LDCU.64 UR8, c[0x4][0x70] ;  /* 0x01000e00ff0877ac */ /* 0x000e620008000a00 */
[----:B------:R-:W-:Y:S01]  /*5f50*/  MOV R3, 0x0 ;  /* 0x0000000000037802 */ /* 0x000fe20000000f00 */
[----:B------:R-:W-:Y:S02]  /*5f60*/  HFMA2 R12, -RZ, RZ, 0, 5.9604644775390625e-08 ;  /* 0x00000001ff0c7431 */ /* 0x000fe400000001ff */
[----:B------:R-:W-:Y:S02]  /*5f70*/  IMAD.MOV.U32 R8, RZ, RZ, 0x192 ;  /* 0x00000192ff087424 */ /* 0x000fe400078e00ff */
[----:B------:R-:W-:Y:S01]  /*5f80*/  IMAD.MOV.U32 R13, RZ, RZ, RZ ;  /* 0x000000ffff0d7224 */ /* 0x000fe200078e00ff */
[----:B------:R-:W5:Y:S01]  /*5f90*/  LDCU.64 UR6, c[0x4][0x78] ;  /* 0x01000f00ff0677ac */ /* 0x000f620008000a00 */
[----:B------:R-:W2:Y:S01]  /*5fa0*/  LDC.64 R2, c[0x4][R3] ;  /* 0x0100000003027b82 */ /* 0x000ea20000000a00 */
[----:B------:R-:W3:Y:S01]  /*5fb0*/  LDCU.64 UR4, c[0x4][0x10] ;  /* 0x01000200ff0477ac */ /* 0x000ee20008000a00 */
[----:B-1----:R-:W-:Y:S01]  /*5fc0*/  MOV R5, UR9 ;  /* 0x0000000900057c02 */ /* 0x002fe20008000f00 */
[----:B------:R-:W-:Y:S01]  /*5fd0*/  IMAD.U32 R4, RZ, RZ, UR8 ;  /* 0x00000008ff047e24 */ /* 0x000fe2000f8e00ff */
[----:B-----5:R-:W-:Y:S01]  /*5fe0*/  MOV R7, UR7 ;  /* 0x0000000700077c02 */ /* 0x020fe20008000f00 */
[----:B------:R-:W-:Y:S01]  /*5ff0*/  IMAD.U32 R6, RZ, RZ, UR6 ;  /* 0x00000006ff067e24 */ /* 0x000fe2000f8e00ff */
[----:B---3--:R-:W-:Y:S01]  /*6000*/  MOV R11, UR5 ;  /* 0x00000005000b7c02 */ /* 0x008fe20008000f00 */
[----:B------:R-:W-:Y:S02]  /*6010*/  IMAD.U32 R10, RZ, RZ, UR4 ;  /* 0x00000004ff0a7e24 */ /* 0x000fe4000f8e00ff */
[----:B------:R-:W-:Y:S07]  /*6020*/  LEPC R20, `(.L_x_109) ;  /* 0x000000001014794e */ /* 0x000fee0000000000 */
[----:B--2-4-:R-:W-:Y:S05]  /*6030*/  CALL.ABS.NOINC R2 ;  /* 0x0000000002007343 */ /* 0x014fea0003c00000 */
.L_x_109:
[----:B------:R-:W-:Y:S01]  /*6040*/  LOP3.LUT P0, RZ, R102, 0x60, RZ, 0xc0, !PT ;  /* 0x0000006066ff7812 */ /* 0x000fe2000780c0ff */
[----:B------:R-:W-:Y:S05]  /*6050*/  WARPSYNC.ALL ;  /* 0x0000000000007948 */ /* 0x000fea0003800000 */
[----:B------:R-:W-:Y:S01]  /*6060*/  R2UR UR4, R32 ;  /* 0x00000000200472ca */ /* 0x000fe200000e0000 */
[----:B------:R-:W-:Y:S01]  /*6070*/  BSSY.RECONVERGENT B0, `(.L_x_110) ;  /* 0x000009f000007945 */ /* 0x000fe20003800200 */
[-C--:B----4-:R-:W-:Y:S02]  /*6080*/  F2FP.F16.E4M3.UNPACK_B R50, R56.reuse ;  /* 0x00000038ff32723e */ /* 0x090fe400020006ff */
[----:B------:R-:W-:Y:S02]  /*6090*/  F2FP.F16.E4M3.UNPACK_B R63, R56.H1 ;  /* 0x00000038ff3f723e */ /* 0x000fe400030006ff */
[-C--:B------:R-:W-:Y:S01]  /*60a0*/  F2FP.F16.E4M3.UNPACK_B R56, R57.reuse ;  /* 0x00000039ff38723e */ /* 0x080fe200020006ff */
[--C-:B------:R-:W-:Y:S01]  /*60b0*/  HADD2.F32 R48, -RZ, R50.reuse.H0_H0 ;  /* 0x20000032ff307230 */ /* 0x100fe20000004100 */
[----:B------:R-:W-:Y:S01]  /*60c0*/  F2FP.F16.E4M3.UNPACK_B R57, R57.H1 ;  /* 0x00000039ff39723e */ /* 0x000fe200030006ff */
[----:B------:R-:W-:Y:S01]  /*60d0*/  HADD2.F32 R50, -RZ, R50.H1_H1 ;  /* 0x30000032ff327230 */ /* 0x000fe20000004100 */
[-C--:B------:R-:W-:Y:S01]  /*60e0*/  F2FP.F16.E4M3.UNPACK_B R66, R52.reuse ;  /* 0x00000034ff42723e */ /* 0x080fe200020006ff */
[--C-:B------:R-:W-:Y:S01]  /*60f0*/  HADD2.F32 R51, -RZ, R63.reuse.H0_H0 ;  /* 0x2000003fff337230 */ /* 0x100fe20000004100 */
[----:B------:R-:W-:Y:S01]  /*6100*/  F2FP.F16.E4M3.UNPACK_B R68, R52.H1 ;  /* 0x00000034ff44723e */ /* 0x000fe200030006ff */
[----:B------:R-:W3:Y:S01]  /*6110*/  LDTM.x32 R4, tmem[UR4] ;  /* 0x00000004000479ee */ /* 0x000ee200082c0000 */
[----:B------:R-:W-:Y:S01]  /*6120*/  NOP ;  /* 0x0000000000007918 */ /* 0x000fe20000000000 */
[----:B------:R-:W-:Y:S01]  /*6130*/  R2UR UR5, R92 ;  /* 0x000000005c0572ca */ /* 0x000fe200000e0000 */
[--C-:B------:R-:W-:Y:S01]  /*6140*/  HADD2.F32 R65, -RZ, R66.reuse.H0_H0 ;  /* 0x20000042ff417230 */ /* 0x100fe20000004100 */
[----:B------:R-:W-:Y:S01]  /*6150*/  F2FP.F16.E4M3.UNPACK_B R61, R58 ;  /* 0x0000003aff3d723e */ /* 0x000fe200020006ff */
[----:B------:R-:W-:Y:S01]  /*6160*/  HADD2.F32 R67, -RZ, R66.H1_H1 ;  /* 0x30000042ff437230 */ /* 0x000fe20000004100 */
[-C--:B------:R-:W-:Y:S01]  /*6170*/  F2FP.F16.E4M3.UNPACK_B R70, R53.reuse ;  /* 0x00000035ff46723e */ /* 0x080fe200020006ff */
[----:B------:R-:W-:Y:S01]  /*6180*/  HADD2.F32 R52, -RZ, R63.H1_H1 ;  /* 0x3000003fff347230 */ /* 0x000fe20000004100 */
[----:B------:R-:W-:Y:S01]  /*6190*/  F2FP.F16.E4M3.UNPACK_B R72, R53.H1 ;  /* 0x00000035ff48723e */ /* 0x000fe200030006ff */
[----:B------:R-:W-:Y:S01]  /*61a0*/  HADD2.F32 R53, -RZ, R56.H0_H0 ;  /* 0x20000038ff357230 */ /* 0x000fe20000004100 */
[-C--:B------:R-:W-:Y:S01]  /*61b0*/  F2FP.F16.E4M3.UNPACK_B R74, R54.reuse ;  /* 0x00000036ff4a723e */ /* 0x080fe200020006ff */
[----:B------:R-:W-:Y:S01]  /*61c0*/  HADD2.F32 R69, -RZ, R70.H0_H0 ;  /* 0x20000046ff457230 */ /* 0x000fe20000004100 */
[----:B------:R-:W-:Y:S01]  /*61d0*/  F2FP.F16.E4M3.UNPACK_B R76, R54.H1 ;  /* 0x00000036ff4c723e */ /* 0x000fe200030006ff */
[----:B------:R-:W-:Y:S01]  /*61e0*/  HADD2.F32 R54, -RZ, R56.H1_H1 ;  /* 0x30000038ff367230 */ /* 0x000fe20000004100 */
[----:B------:R-:W-:Y:S01]  /*61f0*/  F2FP.F16.E4M3.UNPACK_B R60, R58.H1 ;  /* 0x0000003aff3c723e */ /* 0x000fe200030006ff */
[----:B------:R-:W-:Y:S01]  /*6200*/  UIADD3 UR5, UPT, UPT, UR5, 0x1b0, URZ ;  /* 0x000001b005057890 */ /* 0x000fe2000fffe0ff */
[----:B------:R-:W-:Y:S01]  /*6210*/  HADD2.F32 R58, -RZ, R61.H1_H1 ;  /* 0x3000003dff3a7230 */ /* 0x000fe20000004100 */
[----:B------:R-:W-:Y:S01]  /*6220*/  F2FP.F16.E4M3.UNPACK_B R77, R55 ;  /* 0x00000037ff4d723e */ /* 0x000fe200020006ff */
[----:B------:R-:W-:Y:S01]  /*6230*/  HADD2.F32 R70, -RZ, R70.H1_H1 ;  /* 0x30000046ff467230 */ /* 0x000fe20000004100 */
[----:B------:R-:W-:Y:S01]  /*6240*/  UPRMT UR5, UR37, 0x654, UR5 ;  /* 0x0000065425057896 */ /* 0x000fe20008000005 */
[--C-:B------:R-:W-:Y:S01]  /*6250*/  HADD2.F32 R73, -RZ, R74.reuse.H0_H0 ;  /* 0x2000004aff497230 */ /* 0x100fe20000004100 */
[----:B------:R-:W-:Y:S01]  /*6260*/  F2FP.F16.E4M3.UNPACK_B R62, R59 ;  /* 0x0000003bff3e723e */ /* 0x000fe200020006ff */
[----:B------:R-:W-:Y:S01]  /*6270*/  HADD2.F32 R74, -RZ, R74.H1_H1 ;  /* 0x3000004aff4a7230 */ /* 0x000fe20000004100 */
[----:B------:R-:W-:Y:S01]  /*6280*/  F2FP.F16.E4M3.UNPACK_B R78, R55.H1 ;  /* 0x00000037ff4e723e */ /* 0x000fe200030006ff */
[C---:B---3--:R-:W-:Y:S01]  /*6290*/  FMUL R4, R46.reuse, R4 ;  /* 0x000000042e047220 */ /* 0x048fe20000400000 */
[C---:B------:R-:W-:Y:S01]  /*62a0*/  FMUL R5, R46.reuse, R5 ;  /* 0x000000052e057220 */ /* 0x040fe20000400000 */
[C---:B------:R-:W-:Y:S01]  /*62b0*/  FMUL R8, R46.reuse, R8 ;  /* 0x000000082e087220 */ /* 0x040fe20000400000 */
[C---:B------:R-:W-:Y:S01]  /*62c0*/  FMUL R9, R46.reuse, R9 ;  /* 0x000000092e097220 */ /* 0x040fe20000400000 */
[----:B------:R-:W-:Y:S01]  /*62d0*/  SYNCS.ARRIVE.TRANS64.RED.A1T0 RZ, [UR5], RZ ;  /* 0x000000ffffff79a7 */ /* 0x000fe20008100405 */
[C---:B------:R-:W-:Y:S01]  /*62e0*/  FFMA R4, R49.reuse, R48, R4 ;  /* 0x0000003031047223 */ /* 0x040fe20000000004 */
[C---:B------:R-:W-:Y:S01]  /*62f0*/  FFMA R5, R49.reuse, R50, R5 ;  /* 0x0000003231057223 */ /* 0x040fe20000000005 */
[C---:B------:R-:W-:Y:S01]  /*6300*/  FMUL R12, R46.reuse, R12 ;  /* 0x0000000c2e0c7220 */ /* 0x040fe20000400000 */
        /* <DEDUP_REMOVED lines=9> */
[----:B------:R-:W-:Y:S02]  /*63a0*/  HADD2.F32 R48, -RZ, R77.H1_H1 ;  /* 0x3000004dff307230 */ /* 0x000fe40000004100 */
[C---:B------:R-:W-:Y:S01]  /*63b0*/  FMUL R28, R46.reuse, R32 ;  /* 0x000000202e1c7220 */ /* 0x040fe20000400000 */
[C---:B------:R-:W-:Y:S01]  /*63c0*/  FMUL R29, R46.reuse, R33 ;  /* 0x000000212e1d7220 */ /* 0x040fe20000400000 */
[C---:B------:R-:W-:Y:S01]  /*63d0*/  FMUL R6, R46.reuse, R6 ;  /* 0x000000062e067220 */ /* 0x040fe20000400000 */
[C---:B------:R-:W-:Y:S01]  /*63e0*/  FMUL R7, R46.reuse, R7 ;  /* 0x000000072e077220 */ /* 0x040fe20000400000 */
[--C-:B------:R-:W-:Y:S02]  /*63f0*/  HADD2.F32 R55, -RZ, R57.reuse.H0_H0 ;  /* 0x20000039ff377230 */ /* 0x100fe40000004100 */
[C---:B------:R-:W-:Y:S01]  /*6400*/  FMUL R10, R46.reuse, R10 ;  /* 0x0000000a2e0a7220 */ /* 0x040fe20000400000 */
[C---:B------:R-:W-:Y:S01]  /*6410*/  FFMA R6, R49.reuse, R51, R6 ;  /* 0x0000003331067223 */ /* 0x040fe20000000006 */
[----:B------:R-:W-:Y:S02]  /*6420*/  HADD2.F32 R56, -RZ, R57.H1_H1 ;  /* 0x30000039ff387230 */ /* 0x000fe40000004100 */
[C---:B------:R-:W-:Y:S01]  /*6430*/  FFMA R7, R49.reuse, R52, R7 ;  /* 0x0000003431077223 */ /* 0x040fe20000000007 */
[C---:B------:R-:W-:Y:S01]  /*6440*/  FFMA R8, R49.reuse, R53, R8 ;  /* 0x0000003531087223 */ /* 0x040fe20000000008 */
[C---:B------:R-:W-:Y:S01]  /*6450*/  FFMA R9, R49.reuse, R54, R9 ;  /* 0x0000003631097223 */ /* 0x040fe20000000009 */
[----:B------:R-:W-:Y:S02]  /*6460*/  HADD2.F32 R57, -RZ, R61.H0_H0 ;  /* 0x2000003dff397230 */ /* 0x000fe40000004100 */
[----:B------:R-:W-:Y:S01]  /*6470*/  FFMA R10, R49, R55, R10 ;  /* 0x00000037310a7223 */ /* 0x000fe2000000000a */
[----:B------:R-:W-:Y:S01]  /*6480*/  F2FP.SATFINITE.E4M3.F32.PACK_AB_MERGE_C R92, R7, R6, RZ ;  /* 0x00000006075c723e */ /* 0x000fe200048070ff */
[----:B------:R-:W-:Y:S02]  /*6490*/  HADD2.F32 R61, -RZ, R62.H0_H0 ;  /* 0x2000003eff3d7230 */ /* 0x000fe40000004100 */
[C---:B------:R-:W-:Y:S01]  /*64a0*/  FMUL R11, R46.reuse, R11 ;  /* 0x0000000b2e0b7220 */ /* 0x040fe20000400000 */
[----:B------:R-:W-:Y:S01]  /*64b0*/  F2FP.F16.E4M3.UNPACK_B R64, R59.H1 ;  /* 0x0000003bff40723e */ /* 0x000fe200030006ff */
[----:B------:R-:W-:Y:S01]  /*64c0*/  HADD2.F32 R59, -RZ, R60.H0_H0 ;  /* 0x2000003cff3b7230 */ /* 0x000fe20000004100 */
[----:B------:R-:W-:Y:S01]  /*64d0*/  F2FP.SATFINITE.E4M3.F32.PACK_AB_MERGE_C R92, R5, R4, R92 ;  /* 0x00000004055c723e */ /* 0x000fe2000480705c */
[C---:B------:R-:W-:Y:S01]  /*64e0*/  FFMA R11, R49.reuse, R56, R11 ;  /* 0x00000038310b7223 */ /* 0x040fe2000000000b */
[C---:B------:R-:W-:Y:S01]  /*64f0*/  FFMA R12, R49.reuse, R57, R12 ;  /* 0x00000039310c7223 */ /* 0x040fe2000000000c */
[----:B------:R-:W-:Y:S01]  /*6500*/  FFMA R13, R49, R58, R13 ;  /* 0x0000003a310d7223 */ /* 0x000fe2000000000d */
[----:B------:R-:W-:Y:S02]  /*6510*/  HADD2.F32 R62, -RZ, R62.H1_H1 ;  /* 0x3000003eff3e7230 */ /* 0x000fe40000004100 */
[C---:B------:R-:W-:Y:S01]  /*6520*/  FMUL R14, R46.reuse, R14 ;  /* 0x0000000e2e0e7220 */ /* 0x040fe20000400000 */
[----:B------:R-:W-:Y:S01]  /*6530*/  HADD2.F32 R60, -RZ, R60.H1_H1 ;  /* 0x3000003cff3c7230 */ /* 0x000fe20000004100 */
[----:B------:R-:W-:Y:S01]  /*6540*/  F2FP.SATFINITE.E4M3.F32.PACK_AB_MERGE_C R93, R11, R10, RZ ;  /* 0x0000000a0b5d723e */ /* 0x000fe200048070ff */
[----:B------:R-:W-:Y:S02]  /*6550*/  HADD2.F32 R51, -RZ, R77.H0_H0 ;  /* 0x2000004dff337230 */ /* 0x000fe40000004100 */
[----:B------:R-:W-:Y:S01]  /*6560*/  FFMA R14, R49, R59, R14 ;  /* 0x0000003b310e7223 */ /* 0x000fe2000000000e */
[C---:B------:R-:W-:Y:S01]  /*6570*/  FMUL R15, R46.reuse, R15 ;  /* 0x0000000f2e0f7220 */ /* 0x040fe20000400000 */
[--C-:B------:R-:W-:Y:S01]  /*6580*/  HADD2.F32 R63, -RZ, R64.reuse.H0_H0 ;  /* 0x20000040ff3f7230 */ /* 0x100fe20000004100 */
[----:B------:R-:W-:Y:S01]  /*6590*/  F2FP.SATFINITE.E4M3.F32.PACK_AB_MERGE_C R93, R9, R8, R93 ;  /* 0x00000008095d723e */ /* 0x000fe2000480705d */
[----:B------:R-:W-:Y:S02]  /*65a0*/  HADD2.F32 R64, -RZ, R64.H1_H1 ;  /* 0x30000040ff407230 */ /* 0x000fe40000004100 */
[C---:B------:R-:W-:Y:S01]  /*65b0*/  FFMA R15, R49.reuse, R60, R15 ;  /* 0x0000003c310f7223 */ /* 0x040fe2000000000f */
[C---:B------:R-:W-:Y:S01]  /*65c0*/  FFMA R16, R49.reuse, R61, R16 ;  /* 0x0000003d31107223 */ /* 0x040fe20000000010 */
[C---:B------:R-:W-:Y:S01]  /*65d0*/  FFMA R17, R49.reuse, R62, R17 ;  /* 0x0000003e31117223 */ /* 0x040fe20000000011 */
[C---:B------:R-:W-:Y:S01]  /*65e0*/  FMUL R18, R46.reuse, R18 ;  /* 0x000000122e127220 */ /* 0x040fe20000400000 */
[C---:B------:R-:W-:Y:S01]  /*65f0*/  FMUL R19, R46.reuse, R19 ;  /* 0x000000132e137220 */ /* 0x040fe20000400000 */
[--C-:B------:R-:W-:Y:S02]  /*6600*/  HADD2.F32 R66, -RZ, R68.reuse.H0_H0 ;  /* 0x20000044ff427230 */ /* 0x100fe40000004100 */
[C---:B------:R-:W-:Y:S01]  /*6610*/  FMUL R3, R46.reuse, R22 ;  /* 0x000000162e037220 */ /* 0x040fe20000400000 */
[C---:B------:R-:W-:Y:S01]  /*6620*/  FFMA R18, R49.reuse, R63, R18 ;  /* 0x0000003f31127223 */ /* 0x040fe20000000012 */
[----:B------:R-:W-:Y:S02]  /*6630*/  HADD2.F32 R68, -RZ, R68.H1_H1 ;  /* 0x30000044ff447230 */ /* 0x000fe40000004100 */
[C---:B------:R-:W-:Y:S01]  /*6640*/  FFMA R19, R49.reuse, R64, R19 ;  /* 0x0000004031137223 */ /* 0x040fe20000000013 */
[C---:B------:R-:W-:Y:S01]  /*6650*/  FMUL R23, R46.reuse, R23 ;  /* 0x000000172e177220 */ /* 0x040fe20000400000 */
[C---:B------:R-:W-:Y:S01]  /*6660*/  FFMA R0, R49.reuse, R65, R0 ;  /* 0x0000004131007223 */ /* 0x040fe20000000000 */
[C---:B------:R-:W-:Y:S01]  /*6670*/  FFMA R2, R49.reuse, R67, R2 ;  /* 0x0000004331027223 */ /* 0x040fe20000000002 */
[--C-:B------:R-:W-:Y:S02]  /*6680*/  HADD2.F32 R71, -RZ, R72.reuse.H0_H0 ;  /* 0x20000048ff477230 */ /* 0x100fe40000004100 */
[C---:B------:R-:W-:Y:S01]  /*6690*/  FFMA R3, R49.reuse, R66, R3 ;  /* 0x0000004231037223 */ /* 0x040fe20000000003 */
[----:B------:R-:W-:Y:S02]  /*66a0*/  HADD2.F32 R72, -RZ, R72.H1_H1 ;  /* 0x30000048ff487230 */ /* 0x000fe40000004100 */
[C---:B------:R-:W-:Y:S01]  /*66b0*/  FMUL R22, R46.reuse, R26 ;  /* 0x0000001a2e167220 */ /* 0x040fe20000400000 */
        /* <DEDUP_REMOVED lines=16> */
[----:B------:R-:W-:Y:S01]  /*67c0*/  FFMA R31, R49, R76, R31 ;  /* 0x0000004c311f7223 */ /* 0x000fe2000000001f */
[----:B------:R-:W-:Y:S01]  /*67d0*/  FMUL R35, R46, R35 ;  /* 0x000000232e237220 */ /* 0x000fe20000400000 */
[----:B------:R-:W-:Y:S01]  /*67e0*/  F2FP.SATFINITE.E4M3.F32.PACK_AB_MERGE_C R94, R15, R14, RZ ;  /* 0x0000000e0f5e723e */ /* 0x000fe200048070ff */
[----:B------:R-:W-:Y:S01]  /*67f0*/  FFMA R28, R49, R51, R28 ;  /* 0x00000033311c7223 */ /* 0x000fe2000000001c */
[----:B------:R-:W-:Y:S01]  /*6800*/  F2FP.SATFINITE.E4M3.F32.PACK_AB_MERGE_C R95, R19, R18, RZ ;  /* 0x00000012135f723e */ /* 0x000fe200048070ff */
[C---:B------:R-:W-:Y:S01]  /*6810*/  FFMA R29, R49.reuse, R48, R29 ;  /* 0x00000030311d7223 */ /* 0x040fe2000000001d */
[C---:B------:R-:W-:Y:S01]  /*6820*/  FFMA R30, R49.reuse, R77, R30 ;  /* 0x0000004d311e7223 */ /* 0x040fe2000000001e */
[----:B------:R-:W-:Y:S01]  /*6830*/  FFMA R35, R49, R50, R35 ;  /* 0x0000003231237223 */ /* 0x000fe20000000023 */
[----:B------:R-:W-:Y:S02]  /*6840*/  F2FP.SATFINITE.E4M3.F32.PACK_AB_MERGE_C R94, R13, R12, R94 ;  /* 0x0000000c0d5e723e */ /* 0x000fe4000480705e */
[----:B------:R-:W-:Y:S02]  /*6850*/  F2FP.SATFINITE.E4M3.F32.PACK_AB_MERGE_C R95, R17, R16, R95 ;  /* 0x00000010115f723e */ /* 0x000fe4000480705f */
[----:B------:R-:W-:Y:S02]  /*6860*/  F2FP.SATFINITE.E4M3.F32.PACK_AB_MERGE_C R113, R23, R3, RZ ;  /* 0x000000031771723e */ /* 0x000fe400048070ff */
[----:B------:R-:W-:Y:S01]  /*6870*/  F2FP.SATFINITE.E4M3.F32.PACK_AB_MERGE_C R114, R27, R22, RZ ;  /* 0x000000161b72723e */ /* 0x000fe200048070ff */
[----:B------:R1:W-:Y:S01]  /*6880*/  STS.128 [R103+UR43+0x1300], R92 ;  /* 0x0013005c67007988 */ /* 0x0003e20008000c2b */
[----:B------:R-:W-:Y:S02]  /*6890*/  F2FP.SATFINITE.E4M3.F32.PACK_AB_MERGE_C R116, R31, R26, RZ ;  /* 0x0000001a1f74723e */ /* 0x000fe400048070ff */
[----:B------:R-:W-:Y:S02]  /*68a0*/  F2FP.SATFINITE.E4M3.F32.PACK_AB_MERGE_C R117, R35, R30, RZ ;  /* 0x0000001e2375723e */ /* 0x000fe400048070ff */
[----:B------:R-:W-:Y:S02]  /*68b0*/  F2FP.SATFINITE.E4M3.F32.PACK_AB_MERGE_C R112, R2, R0, R113 ;  /* 0x000000000270723e */ /* 0x000fe40004807071 */
[----:B------:R-:W-:Y:S02]  /*68c0*/  F2FP.SATFINITE.E4M3.F32.PACK_AB_MERGE_C R113, R21, R20, R114 ;  /* 0x000000141571723e */ /* 0x000fe40004807072 */
[----:B------:R-:W-:Y:S02]  /*68d0*/  F2FP.SATFINITE.E4M3.F32.PACK_AB_MERGE_C R114, R25, R24, R116 ;  /* 0x000000181972723e */ /* 0x000fe40004807074 */
[----:B------:R-:W-:Y:S02]  /*68e0*/  F2FP.SATFINITE.E4M3.F32.PACK_AB_MERGE_C R115, R29, R28, R117 ;  /* 0x0000001c1d73723e */ /* 0x000fe40004807075 */
[----:B------:R-:W-:Y:S03]  /*68f0*/  IADD3 R116, PT, PT, R44, 0x1, RZ ;  /* 0x000000012c747810 */ /* 0x000fe60007ffe0ff */
[----:B------:R1:W-:Y:S01]  /*6900*/  STS.128 [R99+0x1300], R112 ;  /* 0x0013007063007388 */ /* 0x0003e20000000c00 */
[----:B------:R-:W-:Y:S01]  /*6910*/  @!PT LDS RZ, [RZ] ;  /* 0x00000000fffff984 */ /* 0x000fe20000000800 */
[----:B------:R-:W-:Y:S01]  /*6920*/  @!PT LDS RZ, [RZ] ;  /* 0x00000000fffff984 */ /* 0x000fe20000000800 */
[----:B------:R-:W-:Y:S01]  /*6930*/  @!PT LDS RZ, [RZ] ;  /* 0x00000000fffff984 */ /* 0x000fe20000000800 */
[----:B------:R-:W-:Y:S01]  /*6940*/  @!PT LDS RZ, [RZ] ;  /* 0x00000000fffff984 */ /* 0x000fe20000000800 */
[----:B------:R3:W-:Y:S07]  /*6950*/  MEMBAR.ALL.CTA ;  /* 0x0000000000007992 */ /* 0x0007ee0000008000 */
[----:B---3--:R-:W3:Y:S02]  /*6960*/  FENCE.VIEW.ASYNC.S ;  /* 0x00000000000073c6 */ /* 0x008ee40000000000 */
[----:B---3--:R-:W-:Y:S06]  /*6970*/  BAR.SYNC.DEFER_BLOCKING 0x1, 0x80 ;  /* 0x0042000000007b1d */ /* 0x008fec0000010000 */
[----:B------:R-:W-:Y:S05]  /*6980*/  @P0 BRA `(.L_x_111) ;  /* 0x0000000000340947 */ /* 0x000fea0003800000 */
[----:B------:R-:W-:Y:S01]  /*6990*/  UIADD3 UR12, UPT, UPT, UR43, 0x1300, URZ ;  /* 0x000013002b0c7890 */ /* 0x000fe2000fffe0ff */
[----:B------:R-:W-:Y:S01]  /*69a0*/  R2UR UR9, R91 ;  /* 0x000000005b0972ca */ /* 0x000fe200000e0000 */
[----:B------:R-:W-:Y:S01]  /*69b0*/  UIADD3 UR10, UP0, UPT, UR46, 0x680, URZ ;  /* 0x000006802e0a7890 */ /* 0x000fe2000ff1e0ff */
[----:B------:R-:W-:Y:S01]  /*69c0*/  R2UR UR8, R97 ;  /* 0x00000000610872ca */ /* 0x000fe200000e0000 */
[----:B------:R-:W-:Y:S02]  /*69d0*/  UMOV UR7, UR36 ;  /* 0x0000002400077c82 */ /* 0x000fe40008000000 */
[----:B------:R-:W-:Y:S01]  /*69e0*/  IMAD.U32 R109, RZ, RZ, UR12 ;  /* 0x0000000cff6d7e24 */ /* 0x000fe2000f8e00ff */
[----:B------:R-:W-:Y:S04]  /*69f0*/  UIADD3.X UR11, UPT, UPT, URZ, UR47, URZ, UP0, !UPT ;  /* 0x0000002fff0b7290 */ /* 0x000fe800087fe4ff */
[----:B------:R-:W-:Y:S03]  /*6a00*/  R2UR UR4, R109 ;  /* 0x000000006d0472ca */ /* 0x000fe600000e0000 */
[----:B------:R-:W-:Y:S02]  /*6a10*/  USHF.L.U32 UR5, UR9, 0x5, URZ ;  /* 0x0000000509057899 */ /* 0x000fe400080006ff */
[----:B------:R-:W-:Y:S09]  /*6a20*/  USHF.L.U32 UR6, UR8, 0x7, URZ ;  /* 0x0000000708067899 */ /* 0x000ff200080006ff */
[----:B------:R3:W-:Y:S01]  /*6a30*/  UTMASTG.3D [UR4], [UR10] ;  /* 0x000000040a0073b5 */ /* 0x0007e20008010000 */
[----:B------:R0:W-:Y:S01]  /*6a40*/  UTMACMDFLUSH ;  /* 0x00000000000079b7 */ /* 0x0001e20000000000 */
[----:B---3--:R-:W-:Y:S04]  /*6a50*/  DEPBAR.LE SB0, 0x0 ;  /* 0x000080000000791a */ /* 0x008fe80000000000 */
.L_x_111:
[----:B------:R-:W-:Y:S05]  /*6a60*/  BSYNC.RECONVERGENT B0 ;  /* 0x0000000000007941 */ /* 0x000fea0003800200 */
.L_x_110:
[----:B------:R-:W-:Y:S01]  /*6a70*/  BAR.SYNC.DEFER_BLOCKING 0x1, 0x80 ;  /* 0x0042000000007b1d */ /* 0x000fe20000010000 */
[----:B------:R-:W-:Y:S01]  /*6a80*/  ISETP.NE.AND P2, PT, R110, RZ, PT ;  /* 0x000000ff6e00720c */ /* 0x000fe20003f45270 */
[----:B------:R-:W-:Y:S01]  /*6a90*/  IMAD.IADD R91, R43, 0x1, R79 ;  /* 0x000000012b5b7824 */ /* 0x000fe200078e024f */
[----:B------:R-:W-:Y:S01]  /*6aa0*/  ISETP.NE.AND P0, PT, R111, 0x2, PT ;  /* 0x000000026f00780c */ /* 0x000fe20003f05270 */
[----:B------:R-:W-:Y:S01]  /*6ab0*/  IMAD.IADD R97, R45, 0x1, R90 ;  /* 0x000000012d617824 */ /* 0x000fe200078e025a */
[----:B------:R-:W-:Y:S02]  /*6ac0*/  ISETP.NE.AND P1, PT, R116, 0x4, PT ;  /* 0x000000047400780c */ /* 0x000fe40003f25270 */
[----:B------:R-:W-:Y:S02]  /*6ad0*/  SEL R0, RZ, 0x1, P0 ;  /* 0x00000001ff007807 */ /* 0x000fe40000000000 */
[----:B------:R-:W-:Y:S02]  /*6ae0*/  SEL R3, RZ, 0x1, P1 ;  /* 0x00000001ff037807 */ /* 0x000fe40000800000 */
[----:B------:R-:W-:Y:S02]  /*6af0*/  LOP3.LUT R107, R107, R0, RZ, 0x3c, !PT ;  /* 0x000000006b6b7212 */ /* 0x000fe400078e3cff */
[----:B------:R-:W-:Y:S02]  /*6b00*/  LOP3.LUT R108, R108, R3, RZ, 0x3c, !PT ;  /* 0x000000036c6c7212 */ /* 0x000fe400078e3cff */
[----:B------:R-:W-:Y:S02]  /*6b10*/  @P2 R2UR UR36, R105 ;  /* 0x00000000692422ca */ /* 0x000fe400000e0000 */
[----:B------:R-:W-:Y:S02]  /*6b20*/  SEL R111, R111, RZ, P0 ;  /* 0x000000ff6f6f7207 */ /* 0x000fe40000000000 */
[----:B------:R-:W-:Y:S01]  /*6b30*/  SEL R44, R116, RZ, P1 ;  /* 0x000000ff742c7207 */ /* 0x000fe20000800000 */
[----:B------:R-:W-:Y:S10]  /*6b40*/  @P2 BRA `(.L_x_112) ;  /* 0xffffffe4009c2947 */ /* 0x000ff4000383ffff */
[----:B------:R-:W-:Y:S05]  /*6b50*/  EXIT ;  /* 0x000000000000794d */ /* 0x000fea0003800000 */
.L_x_20:
[----:B--2---:R2:W1:Y:S02]  /*6b60*/  SYNCS.PHASECHK.TRANS64.TRYWAIT P0, [R3+URZ+0x1e0], R2 ;  /* 0x0001e002030075a7 */ /* 0x00446400080011ff */
[----:B-1----:R-:W-:Y:S05]  /*6b70*/  @!P0 NANOSLEEP.SYNCS 0x989680 ;  /* 0x009896800000895d */ /* 0x002fea0003900000 */
[----:B------:R-:W1:Y:S02]  /*6b80*/  @!P0 SYNCS.PHASECHK.TRANS64 P0, [R3+URZ+0x1e0], R2 ;  /* 0x0001e002030085a7 */ /* 0x000e6400080010ff */
[----:B-1----:R-:W-:Y:S05]  /*6b90*/  @!P0 BRA `(.L_x_20) ;  /* 0xfffffffc00f08947 */ /* 0x002fea000383ffff */
[----:B------:R-:W-:Y:S05]  /*6ba0*/  BRA `(.L_x_113) ;  /* 0xffffffac00087947 */ /* 0x000fea000383ffff */
.L_x_23:
[----:B-1----:R-:W-:-:S07]  /*6bb0*/  MOV R2, UR33 ;  /* 0x0000002100027c02 */ /* 0x002fce0008000f00 */
.L_x_114:
[----:B-1----:R1:W2:Y:S02]  /*6bc0*/  SYNCS.PHASECHK.TRANS64.TRYWAIT P0, [R2+URZ+0xa8], R5 ;  /* 0x0000a805020075a7 */ /* 0x0022a400080011ff */
[----:B--2---:R-:W-:Y:S05]  /*6bd0*/  @!P0 NANOSLEEP.SYNCS 0x989680 ;  /* 0x009896800000895d */ /* 0x004fea0003900000 */
[----:B------:R-:W2:Y:S02]  /*6be0*/  @!P0 SYNCS.PHASECHK.TRANS64 P0, [R2+URZ+0xa8], R5 ;  /* 0x0000a805020085a7 */ /* 0x000ea400080010ff */
[----:B--2---:R-:W-:Y:S05]  /*6bf0*/  @!P0 BRA `(.L_x_114) ;  /* 0xfffffffc00f08947 */ /* 0x004fea000383ffff */
[----:B------:R-:W-:Y:S05]  /*6c00*/  BRA `(.L_x_22) ;  /* 0xffffffac00587947 */ /* 0x000fea000383ffff */
.L_x_29:
[----:B-1----:R-:W-:-:S07]  /*6c10*/  MOV R2, UR17 ;  /* 0x0000001100027c02 */ /* 0x002fce0008000f00 */
.L_x_115:
[----:B-1----:R1:W2:Y:S02]  /*6c20*/  SYNCS.PHASECHK.TRANS64.TRYWAIT P0, [R2+URZ+0xa8], R5 ;  /* 0x0000a805020075a7 */ /* 0x0022a400080011ff */
[----:B--2---:R-:W-:Y:S05]  /*6c30*/  @!P0 NANOSLEEP.SYNCS 0x989680 ;  /* 0x009896800000895d */ /* 0x004fea0003900000 */
[----:B------:R-:W2:Y:S02]  /*6c40*/  @!P0 SYNCS.PHASECHK.TRANS64 P0, [R2+URZ+0xa8], R5 ;  /* 0x0000a805020085a7 */ /* 0x000ea400080010ff */
[----:B--2---:R-:W-:Y:S05]  /*6c50*/  @!P0 BRA `(.L_x_115) ;  /* 0xfffffffc00f08947 */ /* 0x004fea000383ffff */
[----:B------:R-:W-:Y:S05]  /*6c60*/  BRA `(.L_x_28) ;  /* 0xffffffb000007947 */ /* 0x000fea000383ffff */
.L_x_33:
[----:B-1----:R1:W2:Y:S02]  /*6c70*/  SYNCS.PHASECHK.TRANS64.TRYWAIT P0, [R2+URZ+0x170], R3 ;  /* 0x00017003020075a7 */ /* 0x0022a400080011ff */
[----:B--2---:R-:W-:Y:S05]  /*6c80*/  @!P0 NANOSLEEP.SYNCS 0x989680 ;  /* 0x009896800000895d */ /* 0x004fea0003900000 */
[----:B------:R-:W2:Y:S02]  /*6c90*/  @!P0 SYNCS.PHASECHK.TRANS64 P0, [R2+URZ+0x170], R3 ;  /* 0x00017003020085a7 */ /* 0x000ea400080010ff */
[----:B--2---:R-:W-:Y:S05]  /*6ca0*/  @!P0 BRA `(.L_x_33) ;  /* 0xfffffffc00f08947 */ /* 0x004fea000383ffff */
[----:B------:R-:W-:Y:S05]  /*6cb0*/  BRA `(.L_x_116) ;  /* 0xffffffb000907947 */ /* 0x000fea000383ffff */
.L_x_37:
[----:B----4-:R-:W-:-:S07]  /*6cc0*/  MOV R0, UR5 ;  /* 0x0000000500007c02 */ /* 0x010fce0008000f00 */
.L_x_117:
[----:B-1----:R1:W2:Y:S02]  /*6cd0*/  SYNCS.PHASECHK.TRANS64.TRYWAIT P0, [R0+URZ], R3 ;  /* 0x00000003000075a7 */ /* 0x0022a400080011ff */
[----:B--2---:R-:W-:Y:S05]  /*6ce0*/  @!P0 NANOSLEEP.SYNCS 0x989680 ;  /* 0x009896800000895d */ /* 0x004fea0003900000 */
[----:B------:R-:W2:Y:S02]  /*6cf0*/  @!P0 SYNCS.PHASECHK.TRANS64 P0, [R0+URZ], R3 ;  /* 0x00000003000085a7 */ /* 0x000ea400080010ff */
[----:B--2---:R-:W-:Y:S05]  /*6d00*/  @!P0 BRA `(.L_x_117) ;  /* 0xfffffffc00f08947 */ /* 0x004fea000383ffff */
[----:B------:R-:W-:Y:S05]  /*6d10*/  BRA `(.L_x_118) ;  /* 0xffffffb800007947 */ /* 0x000fea000383ffff */
.L_x_38:
[----:B----4-:R-:W-:-:S07]  /*6d20*/  MOV R0, UR5 ;  /* 0x0000000500007c02 */ /* 0x010fce0008000f00 */
.L_x_119:
[----:B-1----:R1:W2:Y:S02]  /*6d30*/  SYNCS.PHASECHK.TRANS64.TRYWAIT P0, [R0+URZ], R3 ;  /* 0x00000003000075a7 */ /* 0x0022a400080011ff */
[----:B--2---:R-:W-:Y:S05]  /*6d40*/  @!P0 NANOSLEEP.SYNCS 0x989680 ;  /* 0x009896800000895d */ /* 0x004fea0003900000 */
[----:B------:R-:W2:Y:S02]  /*6d50*/  @!P0 SYNCS.PHASECHK.TRANS64 P0, [R0+URZ], R3 ;  /* 0x00000003000085a7 */ /* 0x000ea400080010ff */
[----:B--2---:R-:W-:Y:S05]  /*6d60*/  @!P0 BRA `(.L_x_119) ;  /* 0xfffffffc00f08947 */ /* 0x004fea000383ffff */
[----:B------:R-:W-:Y:S05]  /*6d70*/  BRA `(.L_x_120) ;  /* 0xffffffb8000c7947 */ /* 0x000fea000383ffff */
.L_x_39:
[----:B----4-:R-:W-:-:S07]  /*6d80*/  MOV R0, UR5 ;  /* 0x0000000500007c02 */ /* 0x010fce0008000f00 */
.L_x_121:
[----:B-1----:R1:W2:Y:S02]  /*6d90*/  SYNCS.PHASECHK.TRANS64.TRYWAIT P0, [R0+URZ], R3 ;  /* 0x00000003000075a7 */ /* 0x0022a400080011ff */
[----:B--2---:R-:W-:Y:S05]  /*6da0*/  @!P0 NANOSLEEP.SYNCS 0x989680 ;  /* 0x009896800000895d */ /* 0x004fea0003900000 */
[----:B------:R-:W2:Y:S02]  /*6db0*/  @!P0 SYNCS.PHASECHK.TRANS64 P0, [R0+URZ], R3 ;  /* 0x00000003000085a7 */ /* 0x000ea400080010ff */
[----:B--2---:R-:W-:Y:S05]  /*6dc0*/  @!P0 BRA `(.L_x_121) ;  /* 0xfffffffc00f08947 */ /* 0x004fea000383ffff */
[----:B------:R-:W-:Y:S05]  /*6dd0*/  BRA `(.L_x_122) ;  /* 0xffffffb800187947 */ /* 0x000fea000383ffff */
.L_x_40:
[----:B----4-:R-:W-:-:S07]  /*6de0*/  MOV R0, UR5 ;  /* 0x0000000500007c02 */ /* 0x010fce0008000f00 */
.L_x_123:
[----:B-1----:R1:W2:Y:S02]  /*6df0*/  SYNCS.PHASECHK.TRANS64.TRYWAIT P0, [R0+URZ], R3 ;  /* 0x00000003000075a7 */ /* 0x0022a400080011ff */
[----:B--2---:R-:W-:Y:S05]  /*6e00*/  @!P0 NANOSLEEP.SYNCS 0x989680 ;  /* 0x009896800000895d */ /* 0x004fea0003900000 */
[----:B------:R-:W2:Y:S02]  /*6e10*/  @!P0 SYNCS.PHASECHK.TRANS64 P0, [R0+URZ], R3 ;  /* 0x00000003000085a7 */ /* 0x000ea400080010ff */
[----:B--2---:R-:W-:Y:S05]  /*6e20*/  @!P0 BRA `(.L_x_123) ;  /* 0xfffffffc00f08947 */ /* 0x004fea000383ffff */
[----:B------:R-:W-:Y:S05]  /*6e30*/  BRA `(.L_x_124) ;  /* 0xffffffb800247947 */ /* 0x000fea000383ffff */
.L_x_41:
[----:B----4-:R-:W-:-:S07]  /*6e40*/  MOV R0, UR5 ;  /* 0x0000000500007c02 */ /* 0x010fce0008000f00 */
.L_x_125:
[----:B-1----:R1:W2:Y:S02]  /*6e50*/  SYNCS.PHASECHK.TRANS64.TRYWAIT P0, [R0+URZ], R3 ;  /* 0x00000003000075a7 */ /* 0x0022a400080011ff */
[----:B--2---:R-:W-:Y:S05]  /*6e60*/  @!P0 NANOSLEEP.SYNCS 0x989680 ;  /* 0x009896800000895d */ /* 0x004fea0003900000 */
[----:B------:R-:W2:Y:S02]  /*6e70*/  @!P0 SYNCS.PHASECHK.TRANS64 P0, [R0+URZ], R3 ;  /* 0x00000003000085a7 */ /* 0x000ea400080010ff */
[----:B--2---:R-:W-:Y:S05]  /*6e80*/  @!P0 BRA `(.L_x_125) ;  /* 0xfffffffc00f08947 */ /* 0x004fea000383ffff */
[----:B------:R-:W-:Y:S05]  /*6e90*/  BRA `(.L_x_126) ;  /* 0xffffffb800307947 */ /* 0x000fea000383ffff */
.L_x_42:
[----:B----4-:R-:W-:-:S07]  /*6ea0*/  MOV R0, UR5 ;  /* 0x0000000500007c02 */ /* 0x010fce0008000f00 */
.L_x_127:
[----:B-1----:R1:W2:Y:S02]  /*6eb0*/  SYNCS.PHASECHK.TRANS64.TRYWAIT P0, [R0+URZ], R3 ;  /* 0x00000003000075a7 */ /* 0x0022a400080011ff */
[----:B--2---:R-:W-:Y:S05]  /*6ec0*/  @!P0 NANOSLEEP.SYNCS 0x989680 ;  /* 0x009896800000895d */ /* 0x004fea0003900000 */
[----:B------:R-:W2:Y:S02]  /*6ed0*/  @!P0 SYNCS.PHASECHK.TRANS64 P0, [R0+URZ], R3 ;  /* 0x00000003000085a7 */ /* 0x000ea400080010ff */
[----:B--2---:R-:W-:Y:S05]  /*6ee0*/  @!P0 BRA `(.L_x_127) ;  /* 0xfffffffc00f08947 */ /* 0x004fea000383ffff */
[----:B------:R-:W-:Y:S05]  /*6ef0*/  BRA `(.L_x_128) ;  /* 0xffffffb8003c7947 */ /* 0x000fea000383ffff */
.L_x_43:
[----:B----4-:R-:W-:-:S07]  /*6f00*/  MOV R0, UR5 ;  /* 0x0000000500007c02 */ /* 0x010fce0008000f00 */
.L_x_129:
[----:B-1----:R1:W2:Y:S02]  /*6f10*/  SYNCS.PHASECHK.TRANS64.TRYWAIT P0, [R0+URZ], R3 ;  /* 0x00000003000075a7 */ /* 0x0022a400080011ff */
[----:B--2---:R-:W-:Y:S05]  /*6f20*/  @!P0 NANOSLEEP.SYNCS 0x989680 ;  /* 0x009896800000895d */ /* 0x004fea0003900000 */
[----:B------:R-:W2:Y:S02]  /*6f30*/  @!P0 SYNCS.PHASECHK.TRANS64 P0, [R0+URZ], R3 ;  /* 0x00000003000085a7 */ /* 0x000ea400080010ff */
[----:B--2---:R-:W-:Y:S05]  /*6f40*/  @!P0 BRA `(.L_x_129) ;  /* 0xfffffffc00f08947 */ /* 0x004fea000383ffff */
[----:B------:R-:W-:Y:S05]  /*6f50*/  BRA `(.L_x_130) ;  /* 0xffffffb800487947 */ /* 0x000fea000383ffff */
.L_x_44:
[----:B----4-:R-:W-:-:S07]  /*6f60*/  MOV R0, UR5 ;  /* 0x0000000500007c02 */ /* 0x010fce0008000f00 */
.L_x_131:
[----:B-1----:R1:W2:Y:S02]  /*6f70*/  SYNCS.PHASECHK.TRANS64.TRYWAIT P0, [R0+URZ], R3 ;  /* 0x00000003000075a7 */ /* 0x0022a400080011ff */
[----:B--2---:R-:W-:Y:S05]  /*6f80*/  @!P0 NANOSLEEP.SYNCS 0x989680 ;  /* 0x009896800000895d */ /* 0x004fea0003900000 */
[----:B------:R-:W2:Y:S02]  /*6f90*/  @!P0 SYNCS.PHASECHK.TRANS64 P0, [R0+URZ], R3 ;  /* 0x00000003000085a7 */ /* 0x000ea400080010ff */
[----:B--2---:R-:W-:Y:S05]  /*6fa0*/  @!P0 BRA `(.L_x_131) ;  /* 0xfffffffc00f08947 */ /* 0x004fea000383ffff */
[----:B------:R-:W-:Y:S05]  /*6fb0*/  BRA `(.L_x_132) ;  /* 0xffffffb800547947 */ /* 0x000fea000383ffff */
.L_x_45:
[----:B----4-:R-:W-:-:S07]  /*6fc0*/  MOV R0, UR5 ;  /* 0x0000000500007c02 */ /* 0x010fce0008000f00 */
.L_x_133:
[----:B-1----:R1:W2:Y:S02]  /*6fd0*/  SYNCS.PHASECHK.TRANS64.TRYWAIT P0, [R0+URZ], R3 ;  /* 0x00000003000075a7 */ /* 0x0022a400080011ff */
[----:B--2---:R-:W-:Y:S05]  /*6fe0*/  @!P0 NANOSLEEP.SYNCS 0x989680 ;  /* 0x009896800000895d */ /* 0x004fea0003900000 */
[----:B------:R-:W2:Y:S02]  /*6ff0*/  @!P0 SYNCS.PHASECHK.TRANS64 P0, [R0+URZ], R3 ;  /* 0x00000003000085a7 */ /* 0x000ea400080010ff */
[----:B--2---:R-:W-:Y:S05]  /*7000*/  @!P0 BRA `(.L_x_133) ;  /* 0xfffffffc00f08947 */ /* 0x004fea000383ffff */
[----:B------:R-:W-:Y:S05]  /*7010*/  BRA `(.L_x_134) ;  /* 0xffffffb800607947 */ /* 0x000fea000383ffff */
.L_x_46:
[----:B----4-:R-:W-:-:S07]  /*7020*/  MOV R0, UR5 ;  /* 0x0000000500007c02 */ /* 0x010fce0008000f00 */
.L_x_135:
[----:B-1----:R1:W2:Y:S02]  /*7030*/  SYNCS.PHASECHK.TRANS64.TRYWAIT P0, [R0+URZ], R3 ;  /* 0x00000003000075a7 */ /* 0x0022a400080011ff */
[----:B--2---:R-:W-:Y:S05]  /*7040*/  @!P0 NANOSLEEP.SYNCS 0x989680 ;  /* 0x009896800000895d */ /* 0x004fea0003900000 */
[----:B------:R-:W2:Y:S02]  /*7050*/  @!P0 SYNCS.PHASECHK.TRANS64 P0, [R0+URZ], R3 ;  /* 0x00000003000085a7 */ /* 0x000ea400080010ff */
[----:B--2---:R-:W-:Y:S05]  /*7060*/  @!P0 BRA `(.L_x_135) ;  /* 0xfffffffc00f08947 */ /* 0x004fea000383ffff */
[----:B------:R-:W-:Y:S05]  /*7070*/  BRA `(.L_x_136) ;  /* 0xffffffb8006c7947 */ /* 0x000fea000383ffff */
.L_x_47:
[----:B----4-:R-:W-:-:S07]  /*7080*/  MOV R0, UR5 ;  /* 0x0000000500007c02 */ /* 0x010fce0008000f00 */
.L_x_137:
[----:B-1----:R1:W2:Y:S02]  /*7090*/  SYNCS.PHASECHK.TRANS64.TRYWAIT P0, [R0+URZ], R3 ;  /* 0x00000003000075a7 */ /* 0x0022a400080011ff */
[----:B--2---:R-:W-:Y:S05]  /*70a0*/  @!P0 NANOSLEEP.SYNCS 0x989680 ;  /* 0x009896800000895d */ /* 0x004fea0003900000 */
[----:B------:R-:W2:Y:S02]  /*70b0*/  @!P0 SYNCS.PHASECHK.TRANS64 P0, [R0+URZ], R3 ;  /* 0x00000003000085a7 */ /* 0x000ea400080010ff */
[----:B--2---:R-:W-:Y:S05]  /*70c0*/  @!P0 BRA `(.L_x_137) ;  /* 0xfffffffc00f08947 */ /* 0x004fea000383ffff */
[----:B------:R-:W-:Y:S05]  /*70d0*/  BRA `(.L_x_138) ;  /* 0xffffffb800787947 */ /* 0x000fea000383ffff */
.L_x_48:
[----:B----4-:R-:W-:-:S07]  /*70e0*/  MOV R0, UR5 ;  /* 0x0000000500007c02 */ /* 0x010fce0008000f00 */
.L_x_139:
[----:B-1----:R1:W2:Y:S02]  /*70f0*/  SYNCS.PHASECHK.TRANS64.TRYWAIT P0, [R0+URZ], R3 ;  /* 0x00000003000075a7 */ /* 0x0022a400080011ff */
[----:B--2---:R-:W-:Y:S05]  /*7100*/  @!P0 NANOSLEEP.SYNCS 0x989680 ;  /* 0x009896800000895d */ /* 0x004fea0003900000 */
[----:B------:R-:W2:Y:S02]  /*7110*/  @!P0 SYNCS.PHASECHK.TRANS64 P0, [R0+URZ], R3 ;  /* 0x00000003000085a7 */ /* 0x000ea400080010ff */
[----:B--2---:R-:W-:Y:S05]  /*7120*/  @!P0 BRA `(.L_x_139) ;  /* 0xfffffffc00f08947 */ /* 0x004fea000383ffff */
[----:B------:R-:W-:Y:S05]  /*7130*/  BRA `(.L_x_140) ;  /* 0xffffffb800847947 */ /* 0x000fea000383ffff */
.L_x_49:
[----:B----4-:R-:W-:-:S07]  /*7140*/  MOV R0, UR5 ;  /* 0x0000000500007c02 */ /* 0x010fce0008000f00 */
.L_x_141:
[----:B-1----:R1:W2:Y:S02]  /*7150*/  SYNCS.PHASECHK.TRANS64.TRYWAIT P0, [R0+URZ], R3 ;  /* 0x00000003000075a7 */ /* 0x0022a400080011ff */
[----:B--2---:R-:W-:Y:S05]  /*7160*/  @!P0 NANOSLEEP.SYNCS 0x989680 ;  /* 0x009896800000895d */ /* 0x004fea0003900000 */
[----:B------:R-:W2:Y:S02]  /*7170*/  @!P0 SYNCS.PHASECHK.TRANS64 P0, [R0+URZ], R3 ;  /* 0x00000003000085a7 */ /* 0x000ea400080010ff */
[----:B--2---:R-:W-:Y:S05]  /*7180*/  @!P0 BRA `(.L_x_141) ;  /* 0xfffffffc00f08947 */ /* 0x004fea000383ffff */
[----:B------:R-:W-:Y:S05]  /*7190*/  BRA `(.L_x_142) ;  /* 0xffffffb800907947 */ /* 0x000fea000383ffff */
.L_x_50:
[----:B----4-:R-:W-:-:S07]  /*71a0*/  MOV R0, UR5 ;  /* 0x0000000500007c02 */ /* 0x010fce0008000f00 */
.L_x_143:
[----:B-1----:R1:W2:Y:S02]  /*71b0*/  SYNCS.PHASECHK.TRANS64.TRYWAIT P0, [R0+URZ], R3 ;  /* 0x00000003000075a7 */ /* 0x0022a400080011ff */
[----:B--2---:R-:W-:Y:S05]  /*71c0*/  @!P0 NANOSLEEP.SYNCS 0x989680 ;  /* 0x009896800000895d */ /* 0x004fea0003900000 */
[----:B------:R-:W2:Y:S02]  /*71d0*/  @!P0 SYNCS.PHASECHK.TRANS64 P0, [R0+URZ], R3 ;  /* 0x00000003000085a7 */ /* 0x000ea400080010ff */
[----:B--2---:R-:W-:Y:S05]  /*71e0*/  @!P0 BRA `(.L_x_143) ;  /* 0xfffffffc00f08947 */ /* 0x004fea000383ffff */
[----:B------:R-:W-:Y:S05]  /*71f0*/  BRA `(.L_x_144) ;  /* 0xffffffb8009c7947 */ /* 0x000fea000383ffff */
.L_x_51:
[----:B----4-:R-:W-:-:S07]  /*7200*/  MOV R0, UR5 ;  /* 0x0000000500007c02 */ /* 0x010fce0008000f00 */
.L_x_145:
[----:B-1----:R1:W2:Y:S02]  /*7210*/  SYNCS.PHASECHK.TRANS64.TRYWAIT P0, [R0+URZ], R3 ;  /* 0x00000003000075a7 */ /* 0x0022a400080011ff */
[----:B--2---:R-:W-:Y:S05]  /*7220*/  @!P0 NANOSLEEP.SYNCS 0x989680 ;  /* 0x009896800000895d */ /* 0x004fea0003900000 */
[----:B------:R-:W2:Y:S02]  /*7230*/  @!P0 SYNCS.PHASECHK.TRANS64 P0, [R0+URZ], R3 ;  /* 0x00000003000085a7 */ /* 0x000ea400080010ff */
[----:B--2---:R-:W-:Y:S05]  /*7240*/  @!P0 BRA `(.L_x_145) ;  /* 0xfffffffc00f08947 */ /* 0x004fea000383ffff */
[----:B------:R-:W-:Y:S05]  /*7250*/  BRA `(.L_x_146) ;  /* 0xffffffb800a87947 */ /* 0x000fea000383ffff */
.L_x_52:
[----:B----4-:R-:W-:-:S07]  /*7260*/  MOV R0, UR5 ;  /* 0x0000000500007c02 */ /* 0x010fce0008000f00 */
.L_x_147:
[----:B-1----:R1:W2:Y:S02]  /*7270*/  SYNCS.PHASECHK.TRANS64.TRYWAIT P0, [R0+URZ], R3 ;  /* 0x00000003000075a7 */ /* 0x0022a400080011ff */
[----:B--2---:R-:W-:Y:S05]  /*7280*/  @!P0 NANOSLEEP.SYNCS 0x989680 ;  /* 0x009896800000895d */ /* 0x004fea0003900000 */
[----:B------:R-:W2:Y:S02]  /*7290*/  @!P0 SYNCS.PHASECHK.TRANS64 P0, [R0+URZ], R3 ;  /* 0x00000003000085a7 */ /* 0x000ea400080010ff */
[----:B--2---:R-:W-:Y:S05]  /*72a0*/  @!P0 BRA `(.L_x_147) ;  /* 0xfffffffc00f08947 */ /* 0x004fea000383ffff */
[----:B------:R-:W-:Y:S05]  /*72b0*/  BRA `(.L_x_148) ;  /* 0xffffffb800b47947 */ /* 0x000fea000383ffff */
.L_x_53:
[----:B----4-:R-:W-:-:S07]  /*72c0*/  MOV R0, UR5 ;  /* 0x0000000500007c02 */ /* 0x010fce0008000f00 */
.L_x_149:
[----:B-1----:R1:W2:Y:S02]  /*72d0*/  SYNCS.PHASECHK.TRANS64.TRYWAIT P0, [R0+URZ], R3 ;  /* 0x00000003000075a7 */ /* 0x0022a400080011ff */
[----:B--2---:R-:W-:Y:S05]  /*72e0*/  @!P0 NANOSLEEP.SYNCS 0x989680 ;  /* 0x009896800000895d */ /* 0x004fea0003900000 */
[----:B------:R-:W2:Y:S02]  /*72f0*/  @!P0 SYNCS.PHASECHK.TRANS64 P0, [R0+URZ], R3 ;  /* 0x00000003000085a7 */ /* 0x000ea400080010ff */
[----:B--2---:R-:W-:Y:S05]  /*7300*/  @!P0 BRA `(.L_x_149) ;  /* 0xfffffffc00f08947 */ /* 0x004fea000383ffff */
[----:B------:R-:W-:Y:S05]  /*7310*/  BRA `(.L_x_150) ;  /* 0xffffffb800c07947 */ /* 0x000fea000383ffff */
.L_x_54:
[----:B----4-:R-:W-:-:S07]  /*7320*/  MOV R0, UR5 ;  /* 0x0000000500007c02 */ /* 0x010fce0008000f00 */
.L_x_151:
[----:B-1----:R1:W2:Y:S02]  /*7330*/  SYNCS.PHASECHK.TRANS64.TRYWAIT P0, [R0+URZ], R3 ;  /* 0x00000003000075a7 */ /* 0x0022a400080011ff */
[----:B--2---:R-:W-:Y:S05]  /*7340*/  @!P0 NANOSLEEP.SYNCS 0x989680 ;  /* 0x009896800000895d */ /* 0x004fea0003900000 */
[----:B------:R-:W2:Y:S02]  /*7350*/  @!P0 SYNCS.PHASECHK.TRANS64 P0, [R0+URZ], R3 ;  /* 0x00000003000085a7 */ /* 0x000ea400080010ff */
[----:B--2---:R-:W-:Y:S05]  /*7360*/  @!P0 BRA `(.L_x_151) ;  /* 0xfffffffc00f08947 */ /* 0x004fea000383ffff */
[----:B------:R-:W-:Y:S05]  /*7370*/  BRA `(.L_x_152) ;  /* 0xffffffb800cc7947 */ /* 0x000fea000383ffff */
.L_x_55:
[----:B----4-:R-:W-:-:S07]  /*7380*/  MOV R0, UR5 ;  /* 0x0000000500007c02 */ /* 0x010fce0008000f00 */
.L_x_153:
[----:B-1----:R1:W2:Y:S02]  /*7390*/  SYNCS.PHASECHK.TRANS64.TRYWAIT P0, [R0+URZ], R3 ;  /* 0x00000003000075a7 */ /* 0x0022a400080011ff */
[----:B--2---:R-:W-:Y:S05]  /*73a0*/  @!P0 NANOSLEEP.SYNCS 0x989680 ;  /* 0x009896800000895d */ /* 0x004fea0003900000 */
[----:B------:R-:W2:Y:S02]  /*73b0*/  @!P0 SYNCS.PHASECHK.TRANS64 P0, [R0+URZ], R3 ;  /* 0x00000003000085a7 */ /* 0x000ea400080010ff */
[----:B--2---:R-:W-:Y:S05]  /*73c0*/  @!P0 BRA `(.L_x_153) ;  /* 0xfffffffc00f08947 */ /* 0x004fea000383ffff */
[----:B------:R-:W-:Y:S05]  /*73d0*/  BRA `(.L_x_154) ;  /* 0xffffffb800d87947 */ /* 0x000fea000383ffff */
.L_x_56:
[----:B----4-:R-:W-:-:S07]  /*73e0*/  MOV R0, UR5 ;  /* 0x0000000500007c02 */ /* 0x010fce0008000f00 */
.L_x_155:
[----:B-1----:R1:W2:Y:S02]  /*73f0*/  SYNCS.PHASECHK.TRANS64.TRYWAIT P0, [R0+URZ], R3 ;  /* 0x00000003000075a7 */ /* 0x0022a400080011ff */
[----:B--2---:R-:W-:Y:S05]  /*7400*/  @!P0 NANOSLEEP.SYNCS 0x989680 ;  /* 0x009896800000895d */ /* 0x004fea0003900000 */
[----:B------:R-:W2:Y:S02]  /*7410*/  @!P0 SYNCS.PHASECHK.TRANS64 P0, [R0+URZ], R3 ;  /* 0x00000003000085a7 */ /* 0x000ea400080010ff */
[----:B--2---:R-:W-:Y:S05]  /*7420*/  @!P0 BRA `(.L_x_155) ;  /* 0xfffffffc00f08947 */ /* 0x004fea000383ffff */
[----:B------:R-:W-:Y:S05]  /*7430*/  BRA `(.L_x_156) ;  /* 0xffffffb800e47947 */ /* 0x000fea000383ffff */
.L_x_59:
[----:B-1----:R1:W2:Y:S02]  /*7440*/  SYNCS.PHASECHK.TRANS64.TRYWAIT P0, [R0+URZ+0x1d0], R5 ;  /* 0x0001d005000075a7 */ /* 0x0022a400080011ff */
[----:B--2---:R-:W-:Y:S05]  /*7450*/  @!P0 NANOSLEEP.SYNCS 0x989680 ;  /* 0x009896800000895d */ /* 0x004fea0003900000 */
[----:B------:R-:W2:Y:S02]  /*7460*/  @!P0 SYNCS.PHASECHK.TRANS64 P0, [R0+URZ+0x1d0], R5 ;  /* 0x0001d005000085a7 */ /* 0x000ea400080010ff */
[----:B--2---:R-:W-:Y:S05]  /*7470*/  @!P0 BRA `(.L_x_59) ;  /* 0xfffffffc00f08947 */ /* 0x004fea000383ffff */
[----:B------:R-:W-:Y:S05]  /*7480*/  BRA `(.L_x_157) ;  /* 0xffffffbc00407947 */ /* 0x000fea000383ffff */
.L_x_60:
[----:B------:R-:W-:-:S07]  /*7490*/  MOV R0, UR5 ;  /* 0x0000000500007c02 */ /* 0x000fce0008000f00 */
.L_x_158:
[----:B-1----:R1:W2:Y:S02]  /*74a0*/  SYNCS.PHASECHK.TRANS64.TRYWAIT P0, [R0+URZ+0x180], R5 ;  /* 0x00018005000075a7 */ /* 0x0022a400080011ff */
[----:B--2---:R-:W-:Y:S05]  /*74b0*/  @!P0 NANOSLEEP.SYNCS 0x989680 ;  /* 0x009896800000895d */ /* 0x004fea0003900000 */
[----:B------:R-:W2:Y:S02]  /*74c0*/  @!P0 SYNCS.PHASECHK.TRANS64 P0, [R0+URZ+0x180], R5 ;  /* 0x00018005000085a7 */ /* 0x000ea400080010ff */
[----:B--2---:R-:W-:Y:S05]  /*74d0*/  @!P0 BRA `(.L_x_158) ;  /* 0xfffffffc00f08947 */ /* 0x004fea000383ffff */
[----:B------:R-:W-:Y:S05]  /*74e0*/  BRA `(.L_x_159) ;  /* 0xffffffbc00507947 */ /* 0x000fea000383ffff */
.L_x_61:
[----:B-1----:R1:W2:Y:S02]  /*74f0*/  SYNCS.PHASECHK.TRANS64.TRYWAIT P1, [R0+URZ+0x170], R5 ;  /* 0x00017005000075a7 */ /* 0x0022a400080211ff */
[----:B--2---:R-:W-:Y:S05]  /*7500*/  @!P1 NANOSLEEP.SYNCS 0x989680 ;  /* 0x009896800000995d */ /* 0x004fea0003900000 */
[----:B------:R-:W2:Y:S02]  /*7510*/  @!P1 SYNCS.PHASECHK.TRANS64 P1, [R0+URZ+0x170], R5 ;  /* 0x00017005000095a7 */ /* 0x000ea400080210ff */
[----:B--2---:R-:W-:Y:S05]  /*7520*/  @!P1 BRA `(.L_x_61) ;  /* 0xfffffffc00f09947 */ /* 0x004fea000383ffff */
[----:B------:R-:W-:Y:S05]  /*7530*/  BRA `(.L_x_160) ;  /* 0xffffffbc00807947 */ /* 0x000fea000383ffff */
.L_x_64:
[----:B------:R-:W-:-:S07]  /*7540*/  MOV R0, UR5 ;  /* 0x0000000500007c02 */ /* 0x000fce0008000f00 */
.L_x_161:
[----:B-1----:R1:W2:Y:S02]  /*7550*/  SYNCS.PHASECHK.TRANS64.TRYWAIT P0, [R0+URZ+0x180], R3 ;  /* 0x00018003000075a7 */ /* 0x0022a400080011ff */
[----:B--2---:R-:W-:Y:S05]  /*7560*/  @!P0 NANOSLEEP.SYNCS 0x989680 ;  /* 0x009896800000895d */ /* 0x004fea0003900000 */
[----:B------:R-:W2:Y:S02]  /*7570*/  @!P0 SYNCS.PHASECHK.TRANS64 P0, [R0+URZ+0x180], R3 ;  /* 0x00018003000085a7 */ /* 0x000ea400080010ff */
[----:B--2---:R-:W-:Y:S05]  /*7580*/  @!P0 BRA `(.L_x_161) ;  /* 0xfffffffc00f08947 */ /* 0x004fea000383ffff */
[----:B------:R-:W-:Y:S05]  /*7590*/  BRA `(.L_x_63) ;  /* 0xffffffbc00d47947 */ /* 0x000fea000383ffff */
.L_x_71:
[----:B-1----:R1:W2:Y:S02]  /*75a0*/  SYNCS.PHASECHK.TRANS64.TRYWAIT P1, [R0+URZ+0x170], R5 ;  /* 0x00017005000075a7 */ /* 0x0022a400080211ff */
[----:B--2---:R-:W-:Y:S05]  /*75b0*/  @!P1 NANOSLEEP.SYNCS 0x989680 ;  /* 0x009896800000995d */ /* 0x004fea0003900000 */
[----:B------:R-:W2:Y:S02]  /*75c0*/  @!P1 SYNCS.PHASECHK.TRANS64 P1, [R0+URZ+0x170], R5 ;  /* 0x00017005000095a7 */ /* 0x000ea400080210ff */
[----:B--2---:R-:W-:Y:S05]  /*75d0*/  @!P1 BRA `(.L_x_71) ;  /* 0xfffffffc00f09947 */ /* 0x004fea000383ffff */
[----:B------:R-:W-:Y:S05]  /*75e0*/  BRA `(.L_x_162) ;  /* 0xffffffc400347947 */ /* 0x000fea000383ffff */
.L_x_72:
[----:B------:R-:W-:-:S07]  /*75f0*/  MOV R3, UR8 ;  /* 0x0000000800037c02 */ /* 0x000fce0008000f00 */
.L_x_163:
[----:B-1----:R1:W2:Y:S02]  /*7600*/  SYNCS.PHASECHK.TRANS64.TRYWAIT P0, [R3+URZ+0x1b0], R0 ;  /* 0x0001b000030075a7 */ /* 0x0022a400080011ff */
[----:B--2---:R-:W-:Y:S05]  /*7610*/  @!P0 NANOSLEEP.SYNCS 0x989680 ;  /* 0x009896800000895d */ /* 0x004fea0003900000 */
[----:B------:R-:W2:Y:S02]  /*7620*/  @!P0 SYNCS.PHASECHK.TRANS64 P0, [R3+URZ+0x1b0], R0 ;  /* 0x0001b000030085a7 */ /* 0x000ea400080010ff */
[----:B--2---:R-:W-:Y:S05]  /*7630*/  @!P0 BRA `(.L_x_163) ;  /* 0xfffffffc00f08947 */ /* 0x004fea000383ffff */
[----:B------:R-:W-:Y:S05]  /*7640*/  BRA `(.L_x_164) ;  /* 0xffffffc4006c7947 */ /* 0x000fea000383ffff */
.L_x_75:
[----:B------:R-:W-:Y:S07]  /*7650*/  MOV R0, UR7 ;  /* 0x0000000700007c02 */ /* 0x000fee0008000f00 */
.L_x_165:
[----:B-1----:R1:W2:Y:S02]  /*7660*/  SYNCS.PHASECHK.TRANS64.TRYWAIT P0, [R0+URZ], R3 ;  /* 0x00000003000075a7 */ /* 0x0022a400080011ff */
[----:B--2---:R-:W-:Y:S05]  /*7670*/  @!P0 NANOSLEEP.SYNCS 0x989680 ;  /* 0x009896800000895d */ /* 0x004fea0003900000 */
[----:B------:R-:W2:Y:S02]  /*7680*/  @!P0 SYNCS.PHASECHK.TRANS64 P0, [R0+URZ], R3 ;  /* 0x00000003000085a7 */ /* 0x000ea400080010ff */
[----:B--2---:R-:W-:Y:S05]  /*7690*/  @!P0 BRA `(.L_x_165) ;  /* 0xfffffffc00f08947 */ /* 0x004fea000383ffff */
[----:B------:R-:W-:Y:S05]  /*76a0*/  BRA `(.L_x_74) ;  /* 0xffffffc400887947 */ /* 0x000fea000383ffff */
.L_x_78:
[----:B------:R-:W-:-:S07]  /*76b0*/  MOV R0, UR5 ;  /* 0x0000000500007c02 */ /* 0x000fce0008000f00 */
.L_x_166:
[----:B--2---:R2:W3:Y:S02]  /*76c0*/  SYNCS.PHASECHK.TRANS64.TRYWAIT P0, [R0+URZ], R3 ;  /* 0x00000003000075a7 */ /* 0x0044e400080011ff */
[----:B---3--:R-:W-:Y:S05]  /*76d0*/  @!P0 NANOSLEEP.SYNCS 0x989680 ;  /* 0x009896800000895d */ /* 0x008fea0003900000 */
[----:B------:R-:W3:Y:S02]  /*76e0*/  @!P0 SYNCS.PHASECHK.TRANS64 P0, [R0+URZ], R3 ;  /* 0x00000003000085a7 */ /* 0x000ee400080010ff */
[----:B---3--:R-:W-:Y:S05]  /*76f0*/  @!P0 BRA `(.L_x_166) ;  /* 0xfffffffc00f08947 */ /* 0x008fea000383ffff */
[----:B------:R-:W-:Y:S05]  /*7700*/  BRA `(.L_x_167) ;  /* 0xffffffc8003c7947 */ /* 0x000fea000383ffff */
.L_x_79:
[----:B------:R-:W-:-:S07]  /*7710*/  MOV R0, UR5 ;  /* 0x0000000500007c02 */ /* 0x000fce0008000f00 */
.L_x_168:
[----:B-1----:R1:W2:Y:S02]  /*7720*/  SYNCS.PHASECHK.TRANS64.TRYWAIT P0, [R0+URZ], R3 ;  /* 0x00000003000075a7 */ /* 0x0022a400080011ff */
[----:B--2---:R-:W-:Y:S05]  /*7730*/  @!P0 NANOSLEEP.SYNCS 0x989680 ;  /* 0x009896800000895d */ /* 0x004fea0003900000 */
[----:B------:R-:W2:Y:S02]  /*7740*/  @!P0 SYNCS.PHASECHK.TRANS64 P0, [R0+URZ], R3 ;  /* 0x00000003000085a7 */ /* 0x000ea400080010ff */
[----:B--2---:R-:W-:Y:S05]  /*7750*/  @!P0 BRA `(.L_x_168) ;  /* 0xfffffffc00f08947 */ /* 0x004fea000383ffff */
[----:B------:R-:W-:Y:S05]  /*7760*/  BRA `(.L_x_169) ;  /* 0xffffffc800487947 */ /* 0x000fea000383ffff */
.L_x_80:
[----:B------:R-:W-:-:S07]  /*7770*/  MOV R0, UR5 ;  /* 0x0000000500007c02 */ /* 0x000fce0008000f00 */
.L_x_170:
[----:B-1----:R1:W2:Y:S02]  /*7780*/  SYNCS.PHASECHK.TRANS64.TRYWAIT P0, [R0+URZ], R3 ;  /* 0x00000003000075a7 */ /* 0x0022a400080011ff */
[----:B--2---:R-:W-:Y:S05]  /*7790*/  @!P0 NANOSLEEP.SYNCS 0x989680 ;  /* 0x009896800000895d */ /* 0x004fea0003900000 */
[----:B------:R-:W2:Y:S02]  /*77a0*/  @!P0 SYNCS.PHASECHK.TRANS64 P0, [R0+URZ], R3 ;  /* 0x00000003000085a7 */ /* 0x000ea400080010ff */
[----:B--2---:R-:W-:Y:S05]  /*77b0*/  @!P0 BRA `(.L_x_170) ;  /* 0xfffffffc00f08947 */ /* 0x004fea000383ffff */
[----:B------:R-:W-:Y:S05]  /*77c0*/  BRA `(.L_x_171) ;  /* 0xffffffc800547947 */ /* 0x000fea000383ffff */
.L_x_81:
[----:B------:R-:W-:-:S07]  /*77d0*/  MOV R0, UR7 ;  /* 0x0000000700007c02 */ /* 0x000fce0008000f00 */
.L_x_172:
[----:B-1----:R1:W2:Y:S02]  /*77e0*/  SYNCS.PHASECHK.TRANS64.TRYWAIT P0, [R0+URZ], R3 ;  /* 0x00000003000075a7 */ /* 0x0022a400080011ff */
[----:B--2---:R-:W-:Y:S05]  /*77f0*/  @!P0 NANOSLEEP.SYNCS 0x989680 ;  /* 0x009896800000895d */ /* 0x004fea0003900000 */
[----:B------:R-:W2:Y:S02]  /*7800*/  @!P0 SYNCS.PHASECHK.TRANS64 P0, [R0+URZ], R3 ;  /* 0x00000003000085a7 */ /* 0x000ea400080010ff */
[----:B--2---:R-:W-:Y:S05]  /*7810*/  @!P0 BRA `(.L_x_172) ;  /* 0xfffffffc00f08947 */ /* 0x004fea000383ffff */
[----:B------:R-:W-:Y:S05]  /*7820*/  BRA `(.L_x_173) ;  /* 0xffffffc800607947 */ /* 0x000fea000383ffff */
.L_x_86:
[----:B---3--:R3:W1:Y:S02]  /*7830*/  SYNCS.PHASECHK.TRANS64.TRYWAIT P0, [R0+URZ+0x170], R3 ;  /* 0x00017003000075a7 */ /* 0x00866400080011ff */
[----:B-1----:R-:W-:Y:S05]  /*7840*/  @!P0 NANOSLEEP.SYNCS 0x989680 ;  /* 0x009896800000895d */ /* 0x002fea0003900000 */
[----:B------:R-:W1:Y:S02]  /*7850*/  @!P0 SYNCS.PHASECHK.TRANS64 P0, [R0+URZ+0x170], R3 ;  /* 0x00017003000085a7 */ /* 0x000e6400080010ff */
[----:B-1----:R-:W-:Y:S05]  /*7860*/  @!P0 BRA `(.L_x_86) ;  /* 0xfffffffc00f08947 */ /* 0x002fea000383ffff */
[----:B------:R-:W-:Y:S05]  /*7870*/  BRA `(.L_x_174) ;  /* 0xffffffcc005c7947 */ /* 0x000fea000383ffff */
.L_x_89:
[----:B------:R-:W-:Y:S07]  /*7880*/  MOV R0, UR6 ;  /* 0x0000000600007c02 */ /* 0x000fee0008000f00 */
.L_x_175:
[----:B-1----:R1:W3:Y:S02]  /*7890*/  SYNCS.PHASECHK.TRANS64.TRYWAIT P0, [R0+URZ+0x168], R3 ;  /* 0x00016803000075a7 */ /* 0x0022e400080011ff */
[----:B---3--:R-:W-:Y:S05]  /*78a0*/  @!P0 NANOSLEEP.SYNCS 0x989680 ;  /* 0x009896800000895d */ /* 0x008fea0003900000 */
[----:B------:R-:W3:Y:S02]  /*78b0*/  @!P0 SYNCS.PHASECHK.TRANS64 P0, [R0+URZ+0x168], R3 ;  /* 0x00016803000085a7 */ /* 0x000ee400080010ff */
[----:B---3--:R-:W-:Y:S05]  /*78c0*/  @!P0 BRA `(.L_x_175) ;  /* 0xfffffffc00f08947 */ /* 0x008fea000383ffff */
[----:B------:R-:W-:Y:S05]  /*78d0*/  BRA `(.L_x_88) ;  /* 0xffffffd000487947 */ /* 0x000fea000383ffff */
.L_x_92:
[----:B------:R-:W-:Y:S07]  /*78e0*/  MOV R3, UR6 ;  /* 0x0000000600037c02 */ /* 0x000fee0008000f00 */
.L_x_176:
[----:B-1----:R1:W2:Y:S02]  /*78f0*/  SYNCS.PHASECHK.TRANS64.TRYWAIT P2, [R3+URZ+0x158], R26 ;  /* 0x0001581a030075a7 */ /* 0x0022a400080411ff */
[----:B--2---:R-:W-:Y:S05]  /*7900*/  @!P2 NANOSLEEP.SYNCS 0x989680 ;  /* 0x009896800000a95d */ /* 0x004fea0003900000 */
[----:B------:R-:W2:Y:S02]  /*7910*/  @!P2 SYNCS.PHASECHK.TRANS64 P2, [R3+URZ+0x158], R26 ;  /* 0x0001581a0300a5a7 */ /* 0x000ea400080410ff */
[----:B--2---:R-:W-:Y:S05]  /*7920*/  @!P2 BRA `(.L_x_176) ;  /* 0xfffffffc00f0a947 */ /* 0x004fea000383ffff */
[----:B------:R-:W-:Y:S05]  /*7930*/  BRA `(.L_x_177) ;  /* 0xffffffd000dc7947 */ /* 0x000fea000383ffff */
.L_x_95:
[----:B--2---:R2:W4:Y:S02]  /*7940*/  SYNCS.PHASECHK.TRANS64.TRYWAIT P0, [R0+URZ+0x170], R3 ;  /* 0x00017003000075a7 */ /* 0x00452400080011ff */
[----:B----4-:R-:W-:Y:S05]  /*7950*/  @!P0 NANOSLEEP.SYNCS 0x989680 ;  /* 0x009896800000895d */ /* 0x010fea0003900000 */
[----:B------:R-:W4:Y:S02]  /*7960*/  @!P0 SYNCS.PHASECHK.TRANS64 P0, [R0+URZ+0x170], R3 ;  /* 0x00017003000085a7 */ /* 0x000f2400080010ff */
[----:B----4-:R-:W-:Y:S05]  /*7970*/  @!P0 BRA `(.L_x_95) ;  /* 0xfffffffc00f08947 */ /* 0x010fea000383ffff */
[----:B------:R-:W-:Y:S05]  /*7980*/  BRA `(.L_x_178) ;  /* 0xffffffd800207947 */ /* 0x000fea000383ffff */
.L_x_106:
[----:B-1----:R-:W-:Y:S04]  /*7990*/  MOV R0, UR43 ;  /* 0x0000002b00007c02 */ /* 0x002fe80008000f00 */
[----:B------:R1:W2:Y:S03]  /*79a0*/  SYNCS.PHASECHK.TRANS64.TRYWAIT P1, [R0+URZ+0x150], R3 ;  /* 0x00015003000075a7 */ /* 0x0002a600080211ff */
[----:B--2---:R-:W-:Y:S05]  /*79b0*/  @!P1 NANOSLEEP.SYNCS 0x989680 ;  /* 0x009896800000995d */ /* 0x004fea0003900000 */
[----:B------:R-:W2:Y:S02]  /*79c0*/  @!P1 SYNCS.PHASECHK.TRANS64 P1, [R0+URZ+0x150], R3 ;  /* 0x00015003000095a7 */ /* 0x000ea400080210ff */
[----:B--2---:R-:W-:Y:S05]  /*79d0*/  @!P1 BRA `(.L_x_106) ;  /* 0xfffffffc00ec9947 */ /* 0x004fea000383ffff */
[----:B------:R-:W-:Y:S05]  /*79e0*/  BRA `(.L_x_105) ;  /* 0xffffffe400007947 */ /* 0x000fea000383ffff */
.L_x_108:
[----:B------:R1:W1:Y:S02]  /*79f0*/  SYNCS.PHASECHK.TRANS64.TRYWAIT P1, [R92+URZ+0x190], R5 ;  /* 0x000190055c0075a7 */ /* 0x00026400080211ff */
[----:B-1----:R-:W-:Y:S05]  /*7a00*/  @!P1 NANOSLEEP.SYNCS 0x989680 ;  /* 0x009896800000995d */ /* 0x002fea0003900000 */
[----:B------:R-:W1:Y:S02]  /*7a10*/  @!P1 SYNCS.PHASECHK.TRANS64 P1, [R92+URZ+0x190], R5 ;  /* 0x000190055c0095a7 */ /* 0x000e6400080210ff */
[----:B-1----:R-:W-:Y:S05]  /*7a20*/  @!P1 BRA `(.L_x_108) ;  /* 0xfffffffc00f09947 */ /* 0x002fea000383ffff */
[----:B------:R-:W-:Y:S05]  /*7a30*/  BRA `(.L_x_107) ;  /* 0xffffffe4003c7947 */ /* 0x000fea000383ffff */
        .weak           $__internal_0_$__cuda_sm10x_tcgen05_guardrail_trap_col_being_dealloced_not_returned_by_alloc
        .type           $__internal_0_$__cuda_sm10x_tcgen05_guardrail_trap_col_being_dealloced_not_returned_by_alloc,@function
        .size           $__internal_0_$__cuda_sm10x_tcgen05_guardrail_trap_col_being_dealloced_not_returned_by_alloc,($__internal_1_$__cuda_sm10x_tcgen05_guardrail_trap_phase_invalid_during_alloc - $__internal_0_$__cuda_sm10x_tcgen05_guardrail_trap_col_being_dealloced_not_returned_by_alloc)
$__internal_0_$__cuda_sm10x_tcgen05_guardrail_trap_col_being_dealloced_not_returned_by_alloc:
[----:B------:R-:W-:Y:S05]  /*7a40*/  BPT.TRAP 0x1 ;  /* 0x000000040000795c */ /* 0x000fea0000300000 */
[----:B------:R-:W-:-:S04]  /*7a50*/  HFMA2 R3, -RZ, RZ, 0, 0 ;  /* 0x00000000ff037431 */ /* 0x000fc800000001ff */
[----:B------:R-:W-:Y:S05]  /*7a60*/  RET.REL.NODEC R2 `(_ZN7cutlass13device_kernelINS_4gemm6kernel13GemmUniversalIN4cute5tupleIJiiiiEEENS1_10collective13CollectiveMmaINS1_35MainloopSm100TmaUmmaWarpSpecializedILi21ELi2ELi4ENS5_IJNS4_1CILi1EEESB_SB_EEEEENS5_IJNSA_ILi128EEENSA_ILi32EEENSA_ILi64EEEEEENS_12float_e4m3_tENS5_IJlSB_lEEESI_SJ_NS4_8TiledMMAINS4_8MMA_AtomIJNS4_10MMA_TraitsINS4_19SM100_MMA_F8F6F4_SSEJSI_SI_fSE_SF_NS4_17integral_constantINS4_4UMMA5MajorELSQ_0EEESR_NSO_INSP_7ScaleInELSS_0EEEST_EEEEEENS4_6LayoutISC_NS5_IJNSA_ILi0EEESX_SX_EEEEENS5_IJNS4_10UnderscoreES10_S10_EEEEENS4_13SM90_TMA_LOADENS4_14ComposedLayoutINS4_7SwizzleILi2ELi4ELi3EEENS4_18smem_ptr_flag_bitsILi8EEENSW_INS5_IJNSA_ILi8EEESG_EEENS5_IJSG_SB_EEEEEEEvNS4_8identityES13_S1D_vS1E_EENS_8epilogue10collective18CollectiveEpilogueINS1G_23Sm100TmaWarpSpecializedILi1ELi1ELi32ELb0ELb0EEEJSH_NS5_IJNSW_ISE_SB_EENSW_ISF_SB_EEEEESI_SJ_SI_SJ_NS1G_6fusion15FusionCallbacksIS1K_NS1O_17LinearCombinationISI_fSI_fLNS_15FloatRoundStyleE2EEESH_S1N_JEEENS4_5SM1004TMEM4LOAD26SM100_TMEM_LOAD_32dp32b32xES13_NS14_INS15_ILi1ELi4ELi3EEES18_NSW_INS5_IJS19_SF_EEENS5_IJSF_SB_EEEEEEENS4_39AutoVectorizingCopyWithAssumedAlignmentILi128EEENS4_14SM90_TMA_STOREES22_S24_S24_EEEvvEEEEvNT_6ParamsE) ;  /* 0xffffff8402647950 */ /* 0x000fea0003c3ffff */
        .weak           $__internal_1_$__cuda_sm10x_tcgen05_guardrail_trap_phase_invalid_during_alloc
        .type           $__internal_1_$__cuda_sm10x_tcgen05_guardrail_trap_phase_invalid_during_alloc,@function
        .size           $__internal_1_$__cuda_sm10x_tcgen05_guardrail_trap_phase_invalid_during_alloc,($__internal_2_$__cuda_sm10x_tcgen05_guardrail_trap_unallocated_columns_being_dealloced - $__internal_1_$__cuda_sm10x_tcgen05_guardrail_trap_phase_invalid_during_alloc)
$__internal_1_$__cuda_sm10x_tcgen05_guardrail_trap_phase_invalid_during_alloc:
[----:B------:R-:W-:Y:S05]  /*7a70*/  BPT.TRAP 0x1 ;  /* 0x000000040000795c */ /* 0x000fea0000300000 */
[----:B------:R-:W-:-:S04]  /*7a80*/  MOV R3, 0x0 ;  /* 0x0000000000037802 */ /* 0x000fc80000000f00 */
[----:B------:R-:W-:Y:S05]  /*7a90*/  RET.REL.NODEC R2 `(_ZN7cutlass13device_kernelINS_4gemm6kernel13GemmUniversalIN4cute5tupleIJiiiiEEENS1_10collective13CollectiveMmaINS1_35MainloopSm100TmaUmmaWarpSpecializedILi21ELi2ELi4ENS5_IJNS4_1CILi1EEESB_SB_EEEEENS5_IJNSA_ILi128EEENSA_ILi32EEENSA_ILi64EEEEEENS_12float_e4m3_tENS5_IJlSB_lEEESI_SJ_NS4_8TiledMMAINS4_8MMA_AtomIJNS4_10MMA_TraitsINS4_19SM100_MMA_F8F6F4_SSEJSI_SI_fSE_SF_NS4_17integral_constantINS4_4UMMA5MajorELSQ_0EEESR_NSO_INSP_7ScaleInELSS_0EEEST_EEEEEENS4_6LayoutISC_NS5_IJNSA_ILi0EEESX_SX_EEEEENS5_IJNS4_10UnderscoreES10_S10_EEEEENS4_13SM90_TMA_LOADENS4_14ComposedLayoutINS4_7SwizzleILi2ELi4ELi3EEENS4_18smem_ptr_flag_bitsILi8EEENSW_INS5_IJNSA_ILi8EEESG_EEENS5_IJSG_SB_EEEEEEEvNS4_8identityES13_S1D_vS1E_EENS_8epilogue10collective18CollectiveEpilogueINS1G_23Sm100TmaWarpSpecializedILi1ELi1ELi32ELb0ELb0EEEJSH_NS5_IJNSW_ISE_SB_EENSW_ISF_SB_EEEEESI_SJ_SI_SJ_NS1G_6fusion15FusionCallbacksIS1K_NS1O_17LinearCombinationISI_fSI_fLNS_15FloatRoundStyleE2EEESH_S1N_JEEENS4_5SM1004TMEM4LOAD26SM100_TMEM_LOAD_32dp32b32xES13_NS14_INS15_ILi1ELi4ELi3EEES18_NSW_INS5_IJS19_SF_EEENS5_IJSF_SB_EEEEEEENS4_39AutoVectorizingCopyWithAssumedAlignmentILi128EEENS4_14SM90_TMA_STOREES22_S24_S24_EEEvvEEEEvNT_6ParamsE) ;  /* 0xffffff8402587950 */ /* 0x000fea0003c3ffff */
        .weak           $__internal_2_$__cuda_sm10x_tcgen05_guardrail_trap_unallocated_columns_being_dealloced
        .type           $__internal_2_$__cuda_sm10x_tcgen05_guardrail_trap_unallocated_columns_being_dealloced,@function
        .size           $__internal_2_$__cuda_sm10x_tcgen05_guardrail_trap_unallocated_columns_being_dealloced,(.L_x_180 - $__internal_2_$__cuda_sm10x_tcgen05_guardrail_trap_unallocated_columns_being_dealloced)
$__internal_2_$__cuda_sm10x_tcgen05_guardrail_trap_unallocated_columns_being_dealloced:
[----:B------:R-:W-:Y:S05]  /*7aa0*/  BPT.TRAP 0x1 ;  /* 0x000000040000795c */ /* 0x000fea0000300000 */
[----:B------:R-:W-:-:S04]  /*7ab0*/  HFMA2 R3, -RZ, RZ, 0, 0 ;  /* 0x00000000ff037431 */ /* 0x000fc800000001ff */
[----:B------:R-:W-:Y:S05]  /*7ac0*/  RET.REL.NODEC R2 `(_ZN7cutlass13device_kernelINS_4gemm6kernel13GemmUniversalIN4cute5tupleIJiiiiEEENS1_10collective13CollectiveMmaINS1_35MainloopSm100TmaUmmaWarpSpecializedILi21ELi2ELi4ENS5_IJNS4_1CILi1EEESB_SB_EEEEENS5_IJNSA_ILi128EEENSA_ILi32EEENSA_ILi64EEEEEENS_12float_e4m3_tENS5_IJlSB_lEEESI_SJ_NS4_8TiledMMAINS4_8MMA_AtomIJNS4_10MMA_TraitsINS4_19SM100_MMA_F8F6F4_SSEJSI_SI_fSE_SF_NS4_17integral_constantINS4_4UMMA5MajorELSQ_0EEESR_NSO_INSP_7ScaleInELSS_0EEEST_EEEEEENS4_6LayoutISC_NS5_IJNSA_ILi0EEESX_SX_EEEEENS5_IJNS4_10UnderscoreES10_S10_EEEEENS4_13SM90_TMA_LOADENS4_14ComposedLayoutINS4_7SwizzleILi2ELi4ELi3EEENS4_18smem_ptr_flag_bitsILi8EEENSW_INS5_IJNSA_ILi8EEESG_EEENS5_IJSG_SB_EEEEEEEvNS4_8identityES13_S1D_vS1E_EENS_8epilogue10collective18CollectiveEpilogueINS1G_23Sm100TmaWarpSpecializedILi1ELi1ELi32ELb0ELb0EEEJSH_NS5_IJNSW_ISE_SB_EENSW_ISF_SB_EEEEESI_SJ_SI_SJ_NS1G_6fusion15FusionCallbacksIS1K_NS1O_17LinearCombinationISI_fSI_fLNS_15FloatRoundStyleE2EEESH_S1N_JEEENS4_5SM1004TMEM4LOAD26SM100_TMEM_LOAD_32dp32b32xES13_NS14_INS15_ILi1ELi4ELi3EEES18_NSW_INS5_IJS19_SF_EEENS5_IJSF_SB_EEEEEEENS4_39AutoVectorizingCopyWithAssumedAlignmentILi128EEENS4_14SM90_TMA_STOREES22_S24_S24_EEEvvEEEEvNT_6ParamsE) ;  /* 0xffffff84024c7950 */ /* 0x000fea0003c3ffff */
.L_x_179:
[----:B------:R-:W-:-:S00]  /*7ad0*/  BRA `(.L_x_179) ;  /* 0xfffffffc00fc7947 */ /* 0x000fc0000383ffff */
[----:B------:R-:W-:-:S00]  /*7ae0*/  NOP ;  /* 0x0000000000007918 */ /* 0x000fc00000000000 */
        /* <DEDUP_REMOVED lines=9> */
.L_x_180:


//--------------------- .nv.global.init           --------------------------
	.section	.nv.global.init,"aw",@progbits
.nv.global.init:
	.type		$str$27,@object
	.size		$str$27,($str$28 - $str$27)
$str$27:
        /*0000*/ 	.byte	0x28, 0x61, 0x64, 0x64, 0x72, 0x65, 0x73, 0x73, 0x20, 0x26, 0x20, 0x6d, 0x61, 0x73, 0x6b, 0x29
        /*0010*/ 	.byte	0x20, 0x3d, 0x3d, 0x20, 0x30, 0x00
	.type		$str$28,@object
	.size		$str$28,($str$26 - $str$28)
$str$28:
        /*0016*/ 	.byte	0x2f, 0x74, 0x6d, 0x70, 0x2f, 0x63, 0x75, 0x74, 0x6c, 0x61, 0x73, 0x73, 0x5f, 0x73, 0x77, 0x65
        /*0026*/ 	.byte	0x65, 0x70, 0x5f, 0x73, 0x72, 0x63, 0x2f, 0x69, 0x6e, 0x63, 0x6c, 0x75, 0x64, 0x65, 0x2f, 0x63
        /*0036*/ 	.byte	0x75, 0x74, 0x65, 0x2f, 0x70, 0x6f, 0x69, 0x6e, 0x74, 0x65, 0x72, 0x5f, 0x66, 0x6c, 0x61, 0x67
        /*0046*/ 	.byte	0x67, 0x65, 0x64, 0x2e, 0x68, 0x70, 0x70, 0x00
	.type		$str$26,@object
	.size		$str$26,($str$25 - $str$26)
$str$26:
        /*004e*/ 	.byte	0x2f, 0x74, 0x6d, 0x70, 0x2f, 0x63, 0x75, 0x74, 0x6c, 0x61, 0x73, 0x73, 0x5f, 0x73, 0x77, 0x65
        /*005e*/ 	.byte	0x65, 0x70, 0x5f, 0x73, 0x72, 0x63, 0x2f, 0x69, 0x6e, 0x63, 0x6c, 0x75, 0x64, 0x65, 0x2f, 0x63
        /*006e*/ 	.byte	0x75, 0x74, 0x65, 0x2f, 0x61, 0x74, 0x6f, 0x6d, 0x2f, 0x63, 0x6f, 0x70, 0x79, 0x5f, 0x74, 0x72
        /*007e*/ 	.byte	0x61, 0x69, 0x74, 0x73, 0x5f, 0x73, 0x6d, 0x31, 0x30, 0x30, 0x2e, 0x68, 0x70, 0x70, 0x00
	.type		$str$25,@object
	.size		$str$25,(__unnamed_1 - $str$25)
$str$25:
        /*008d*/ 	.byte	0x28, 0x28, 0x75, 0x69, 0x6e, 0x74, 0x33, 0x32, 0x5f, 0x74, 0x28, 0x74, 0x68, 0x72, 0x65, 0x61
        /*009d*/ 	.byte	0x64, 0x49, 0x64, 0x78, 0x2e, 0x78, 0x29, 0x20, 0x2f, 0x20, 0x33, 0x32, 0x29, 0x20, 0x25, 0x20
        /*00ad*/ 	.byte	0x34, 0x29, 0x20, 0x3d, 0x3d, 0x20, 0x28, 0x28, 0x28, 0x74, 0x6d, 0x65, 0x6d, 0x5f, 0x61, 0x64
        /*00bd*/ 	.byte	0x64, 0x72, 0x20, 0x3e, 0x3e, 0x20, 0x31, 0x36, 0x29, 0x20, 0x2f, 0x20, 0x33, 0x32, 0x29, 0x20
        /*00cd*/ 	.byte	0x25, 0x20, 0x34, 0x29, 0x00
	.type		__unnamed_1,@object
	.size		__unnamed_1,(__unnamed_2 - __unnamed_1)
__unnamed_1:
        /*00d2*/ 	.byte	0x61, 0x75, 0x74, 0x6f, 0x20, 0x63, 0x75, 0x74, 0x65, 0x3a, 0x3a, 0x61, 0x73, 0x5f, 0x70, 0x6f
        /* <DEDUP_REMOVED lines=24> */
        /*0262*/ 	.byte	0x43, 0x3c, 0x34, 0x30, 0x39, 0x36, 0x3e, 0x3e, 0x3e, 0x3e, 0x5d, 0x00
	.type		__unnamed_2,@object
	.size		__unnamed_2,(.L_2 - __unnamed_2)
__unnamed_2:
        /* <DEDUP_REMOVED lines=40> */
        /*04ee*/ 	.byte	0x74, 0x65, 0x3a, 0x3a, 0x43, 0x3c, 0x30, 0x3e, 0x3e, 0x3e, 0x3e, 0x5d, 0x00
.L_2:


//--------------------- .nv.shared._ZN7cutlass13device_kernelINS_4gemm6kernel13GemmUniversalIN4cute5tupleIJiiiiEEENS1_10collective13CollectiveMmaINS1_35MainloopSm100TmaUmmaWarpSpecializedILi21ELi2ELi4ENS5_IJNS4_1CILi1EEESB_SB_EEEEENS5_IJNSA_ILi128EEENSA_ILi32EEENSA_ILi64EEEEEENS_12float_e4m3_tENS5_IJlSB_lEEESI_SJ_NS4_8TiledMMAINS4_8MMA_AtomIJNS4_10MMA_TraitsINS4_19SM100_MMA_F8F6F4_SSEJSI_SI_fSE_SF_NS4_17integral_constantINS4_4UMMA5MajorELSQ_0EEESR_NSO_INSP_7ScaleInELSS_0EEEST_EEEEEENS4_6LayoutISC_NS5_IJNSA_ILi0EEESX_SX_EEEEENS5_IJNS4_10UnderscoreES10_S10_EEEEENS4_13SM90_TMA_LOADENS4_14ComposedLayoutINS4_7SwizzleILi2ELi4ELi3EEENS4_18smem_ptr_flag_bitsILi8EEENSW_INS5_IJNSA_ILi8EEESG_EEENS5_IJSG_SB_EEEEEEEvNS4_8identityES13_S1D_vS1E_EENS_8epilogue10collective18CollectiveEpilogueINS1G_23Sm100TmaWarpSpecializedILi1ELi1ELi32ELb0ELb0EEEJSH_NS5_IJNSW_ISE_SB_EENSW_ISF_SB_EEEEESI_SJ_SI_SJ_NS1G_6fusion15FusionCallbacksIS1K_NS1O_17LinearCombinationISI_fSI_fLNS_15FloatRoundStyleE2EEESH_S1N_JEEENS4_5SM1004TMEM4LOAD26SM100_TMEM_LOAD_32dp32b32xES13_NS14_INS15_ILi1ELi4ELi3EEES18_NSW_INS5_IJS19_SF_EEENS5_IJSF_SB_EEEEEEENS4_39AutoVectorizingCopyWithAssumedAlignmentILi128EEENS4_14SM90_TMA_STOREES22_S24_S24_EEEvvEEEEvNT_6ParamsE --------------------------
	.section	.nv.shared._ZN7cutlass13device_kernelINS_4gemm6kernel13GemmUniversalIN4cute5tupleIJiiiiEEENS1_10collective13CollectiveMmaINS1_35MainloopSm100TmaUmmaWarpSpecializedILi21ELi2ELi4ENS5_IJNS4_1CILi1EEESB_SB_EEEEENS5_IJNSA_ILi128EEENSA_ILi32EEENSA_ILi64EEEEEENS_12float_e4m3_tENS5_IJlSB_lEEESI_SJ_NS4_8TiledMMAINS4_8MMA_AtomIJNS4_10MMA_TraitsINS4_19SM100_MMA_F8F6F4_SSEJSI_SI_fSE_SF_NS4_17integral_constantINS4_4UMMA5MajorELSQ_0EEESR_NSO_INSP_7ScaleInELSS_0EEEST_EEEEEENS4_6LayoutISC_NS5_IJNSA_ILi0EEESX_SX_EEEEENS5_IJNS4_10UnderscoreES10_S10_EEEEENS4_13SM90_TMA_LOADENS4_14ComposedLayoutINS4_7SwizzleILi2ELi4ELi3EEENS4_18smem_ptr_flag_bitsILi8EEENSW_INS5_IJNSA_ILi8EEESG_EEENS5_IJSG_SB_EEEEEEEvNS4_8identityES13_S1D_vS1E_EENS_8epilogue10collective18CollectiveEpilogueINS1G_23Sm100TmaWarpSpecializedILi1ELi1ELi32ELb0ELb0EEEJSH_NS5_IJNSW_ISE_SB_EENSW_ISF_SB_EEEEESI_SJ_SI_SJ_NS1G_6fusion15FusionCallbacksIS1K_NS1O_17LinearCombinationISI_fSI_fLNS_15FloatRoundStyleE2EEESH_S1N_JEEENS4_5SM1004TMEM4LOAD26SM100_TMEM_LOAD_32dp32b32xES13_NS14_INS15_ILi1ELi4ELi3EEES18_NSW_INS5_IJS19_SF_EEENS5_IJSF_SB_EEEEEEENS4_39AutoVectorizingCopyWithAssumedAlignmentILi128EEENS4_14SM90_TMA_STOREES22_S24_S24_EEEvvEEEEvNT_6ParamsE,"aw",@nobits
	.sectionflags	@""
	.align	16
	.zero		1024


//--------------------- .nv.shared.reserved.0     --------------------------
	.section	.nv.shared.reserved.0,"aw",@nobits
	.weak		__nv_reservedSMEM_offset_0_alias
	.size		__nv_reservedSMEM_offset_0_alias, 0, 64
	.other		__nv_reservedSMEM_offset_0_alias,@"STO_CUDA_RESERVED_SHARED STV_DEFAULT"
__nv_reservedSMEM_offset_0_alias:
	.zero		0
.nv.shared.reserved.0:
	.zero		64
	.weak		__nv_reservedSMEM_tcgen05_partition
	.type		__nv_reservedSMEM_tcgen05_partition,@object
	.size		__nv_reservedSMEM_tcgen05_partition,(.L_0 - __nv_reservedSMEM_tcgen05_partition)
__nv_reservedSMEM_tcgen05_partition:
	.zero		32
.L_0:


//--------------------- .nv.global                --------------------------
	.section	.nv.global,"aw",@nobits
.nv.global:
	.type		_ZN40_INTERNAL_97ffb4e9_4_k_cu_3b13088e_161394cute1_E,@object
	.size		_ZN40_INTERNAL_97ffb4e9_4_k_cu_3b13088e_161394cute1_E,(_ZN40_INTERNAL_97ffb4e9_4_k_cu_3b13088e_161394cuda3std3__45__cpo6cbeginE - _ZN40_INTERNAL_97ffb4e9_4_k_cu_3b13088e_161394cute1_E)
_ZN40_INTERNAL_97ffb4e9_4_k_cu_3b13088e_161394cute1_E:
	.zero		1
	.type		_ZN40_INTERNAL_97ffb4e9_4_k_cu_3b13088e_161394cuda3std3__45__cpo6cbeginE,@object
	.size		_ZN40_INTERNAL_97ffb4e9_4_k_cu_3b13088e_161394cuda3std3__45__cpo6cbeginE,(_ZN40_INTERNAL_97ffb4e9_4_k_cu_3b13088e_161394cuda3std3__48in_placeE - _ZN40_INTERNAL_97ffb4e9_4_k_cu_3b13088e_161394cuda3std3__45__cpo6cbeginE)
_ZN40_INTERNAL_97ffb4e9_4_k_cu_3b13088e_161394cuda3std3__45__cpo6cbeginE:
	.zero		1
	.type		_ZN40_INTERNAL_97ffb4e9_4_k_cu_3b13088e_161394cuda3std3__48in_placeE,@object
	.size		_ZN40_INTERNAL_97ffb4e9_4_k_cu_3b13088e_161394cuda3std3__48in_placeE,(_ZN40_INTERNAL_97ffb4e9_4_k_cu_3b13088e_161394cuda3std6ranges3__45__cpo9iter_moveE - _ZN40_INTERNAL_97ffb4e9_4_k_cu_3b13088e_161394cuda3std3__48in_placeE)
_ZN40_INTERNAL_97ffb4e9_4_k_cu_3b13088e_161394cuda3std3__48in_placeE:
	.zero		1
	.type		_ZN40_INTERNAL_97ffb4e9_4_k_cu_3b13088e_161394cuda3std6ranges3__45__cpo9iter_moveE,@object
	.size		_ZN40_INTERNAL_97ffb4e9_4_k_cu_3b13088e_161394cuda3std6ranges3__45__cpo9iter_moveE,(_ZN40_INTERNAL_97ffb4e9_4_k_cu_3b13088e_161394cuda3std3__45__cpo5beginE - _ZN40_INTERNAL_97ffb4e9_4_k_cu_3b13088e_161394cuda3std6ranges3__45__cpo9iter_moveE)
_ZN40_INTERNAL_97ffb4e9_4_k_cu_3b13088e_161394cuda3std6ranges3__45__cpo9iter_moveE:
	.zero		1
	.type		_ZN40_INTERNAL_97ffb4e9_4_k_cu_3b13088e_161394cuda3std3__45__cpo5beginE,@object
	.size		_ZN40_INTERNAL_97ffb4e9_4_k_cu_3b13088e_161394cuda3std3__45__cpo5beginE,(_ZN40_INTERNAL_97ffb4e9_4_k_cu_3b13088e_161394cuda3std3__442_GLOBAL__N__97ffb4e9_4_k_cu_3b13088e_161396ignoreE - _ZN40_INTERNAL_97ffb4e9_4_k_cu_3b13088e_161394cuda3std3__45__cpo5beginE)
_ZN40_INTERNAL_97ffb4e9_4_k_cu_3b13088e_161394cuda3std3__45__cpo5beginE:
	.zero		1
	.type		_ZN40_INTERNAL_97ffb4e9_4_k_cu_3b13088e_161394cuda3std3__442_GLOBAL__N__97ffb4e9_4_k_cu_3b13088e_161396ignoreE,@object
	.size		_ZN40_INTERNAL_97ffb4e9_4_k_cu_3b13088e_161394cuda3std3__442_GLOBAL__N__97ffb4e9_4_k_cu_3b13088e_161396ignoreE,(_ZN40_INTERNAL_97ffb4e9_4_k_cu_3b13088e_161394cute7productE - _ZN40_INTERNAL_97ffb4e9_4_k_cu_3b13088e_161394cuda3std3__442_GLOBAL__N__97ffb4e9_4_k_cu_3b13088e_161396ignoreE)
_ZN40_INTERNAL_97ffb4e9_4_k_cu_3b13088e_161394cuda3std3__442_GLOBAL__N__97ffb4e9_4_k_cu_3b13088e_161396ignoreE:
	.zero		1
	.type		_ZN40_INTERNAL_97ffb4e9_4_k_cu_3b13088e_161394cute7productE,@object
	.size		_ZN40_INTERNAL_97ffb4e9_4_k_cu_3b13088e_161394cute7productE,(_ZN40_INTERNAL_97ffb4e9_4_k_cu_3b13088e_161394cuda3std3__45__cpo3endE - _ZN40_INTERNAL_97ffb4e9_4_k_cu_3b13088e_161394cute7productE)
_ZN40_INTERNAL_97ffb4e9_4_k_cu_3b13088e_161394cute7productE:
	.zero		1
	.type		_ZN40_INTERNAL_97ffb4e9_4_k_cu_3b13088e_161394cuda3std3__45__cpo3endE,@object
	.size		_ZN40_INTERNAL_97ffb4e9_4_k_cu_3b13088e_161394cuda3std3__45__cpo3endE,(_ZN40_INTERNAL_97ffb4e9_4_k_cu_3b13088e_161394cuda3std3__419piecewise_constructE - _ZN40_INTERNAL_97ffb4e9_4_k_cu_3b13088e_161394cuda3std3__45__cpo3endE)
_ZN40_INTERNAL_97ffb4e9_4_k_cu_3b13088e_161394cuda3std3__45__cpo3endE:
	.zero		1
	.type		_ZN40_INTERNAL_97ffb4e9_4_k_cu_3b13088e_161394cuda3std3__419piecewise_constructE,@object
	.size		_ZN40_INTERNAL_97ffb4e9_4_k_cu_3b13088e_161394cuda3std3__419piecewise_constructE,(_ZN40_INTERNAL_97ffb4e9_4_k_cu_3b13088e_161394cuda3std3__45__cpo4cendE - _ZN40_INTERNAL_97ffb4e9_4_k_cu_3b13088e_161394cuda3std3__419piecewise_constructE)
_ZN40_INTERNAL_97ffb4e9_4_k_cu_3b13088e_161394cuda3std3__419piecewise_constructE:
	.zero		1
	.type		_ZN40_INTERNAL_97ffb4e9_4_k_cu_3b13088e_161394cuda3std3__45__cpo4cendE,@object
	.size		_ZN40_INTERNAL_97ffb4e9_4_k_cu_3b13088e_161394cuda3std3__45__cpo4cendE,(_ZN40_INTERNAL_97ffb4e9_4_k_cu_3b13088e_161394cuda3std6ranges3__45__cpo4swapE - _ZN40_INTERNAL_97ffb4e9_4_k_cu_3b13088e_161394cuda3std3__45__cpo4cendE)
_ZN40_INTERNAL_97ffb4e9_4_k_cu_3b13088e_161394cuda3std3__45__cpo4cendE:
	.zero		1
	.type		_ZN40_INTERNAL_97ffb4e9_4_k_cu_3b13088e_161394cuda3std6ranges3__45__cpo4swapE,@object
	.size		_ZN40_INTERNAL_97ffb4e9_4_k_cu_3b13088e_161394cuda3std6ranges3__45__cpo4swapE,(.L_10 - _ZN40_INTERNAL_97ffb4e9_4_k_cu_3b13088e_161394cuda3std6ranges3__45__cpo4swapE)
_ZN40_INTERNAL_97ffb4e9_4_k_cu_3b13088e_161394cuda3std6ranges3__45__cpo4swapE:
	.zero		1
.L_10:


//--------------------- .nv.constant0._ZN7cutlass13device_kernelINS_4gemm6kernel13GemmUniversalIN4cute5tupleIJiiiiEEENS1_10collective13CollectiveMmaINS1_35MainloopSm100TmaUmmaWarpSpecializedILi21ELi2ELi4ENS5_IJNS4_1CILi1EEESB_SB_EEEEENS5_IJNSA_ILi128EEENSA_ILi32EEENSA_ILi64EEEEEENS_12float_e4m3_tENS5_IJlSB_lEEESI_SJ_NS4_8TiledMMAINS4_8MMA_AtomIJNS4_10MMA_TraitsINS4_19SM100_MMA_F8F6F4_SSEJSI_SI_fSE_SF_NS4_17integral_constantINS4_4UMMA5MajorELSQ_0EEESR_NSO_INSP_7ScaleInELSS_0EEEST_EEEEEENS4_6LayoutISC_NS5_IJNSA_ILi0EEESX_SX_EEEEENS5_IJNS4_10UnderscoreES10_S10_EEEEENS4_13SM90_TMA_LOADENS4_14ComposedLayoutINS4_7SwizzleILi2ELi4ELi3EEENS4_18smem_ptr_flag_bitsILi8EEENSW_INS5_IJNSA_ILi8EEESG_EEENS5_IJSG_SB_EEEEEEEvNS4_8identityES13_S1D_vS1E_EENS_8epilogue10collective18CollectiveEpilogueINS1G_23Sm100TmaWarpSpecializedILi1ELi1ELi32ELb0ELb0EEEJSH_NS5_IJNSW_ISE_SB_EENSW_ISF_SB_EEEEESI_SJ_SI_SJ_NS1G_6fusion15FusionCallbacksIS1K_NS1O_17LinearCombinationISI_fSI_fLNS_15FloatRoundStyleE2EEESH_S1N_JEEENS4_5SM1004TMEM4LOAD26SM100_TMEM_LOAD_32dp32b32xES13_NS14_INS15_ILi1ELi4ELi3EEES18_NSW_INS5_IJS19_SF_EEENS5_IJSF_SB_EEEEEEENS4_39AutoVectorizingCopyWithAssumedAlignmentILi128EEENS4_14SM90_TMA_STOREES22_S24_S24_EEEvvEEEEvNT_6ParamsE --------------------------
	.section	.nv.constant0._ZN7cutlass13device_kernelINS_4gemm6kernel13GemmUniversalIN4cute5tupleIJiiiiEEENS1_10collective13CollectiveMmaINS1_35MainloopSm100TmaUmmaWarpSpecializedILi21ELi2ELi4ENS5_IJNS4_1CILi1EEESB_SB_EEEEENS5_IJNSA_ILi128EEENSA_ILi32EEENSA_ILi64EEEEEENS_12float_e4m3_tENS5_IJlSB_lEEESI_SJ_NS4_8TiledMMAINS4_8MMA_AtomIJNS4_10MMA_TraitsINS4_19SM100_MMA_F8F6F4_SSEJSI_SI_fSE_SF_NS4_17integral_constantINS4_4UMMA5MajorELSQ_0EEESR_NSO_INSP_7ScaleInELSS_0EEEST_EEEEEENS4_6LayoutISC_NS5_IJNSA_ILi0EEESX_SX_EEEEENS5_IJNS4_10UnderscoreES10_S10_EEEEENS4_13SM90_TMA_LOADENS4_14ComposedLayoutINS4_7SwizzleILi2ELi4ELi3EEENS4_18smem_ptr_flag_bitsILi8EEENSW_INS5_IJNSA_ILi8EEESG_EEENS5_IJSG_SB_EEEEEEEvNS4_8identityES13_S1D_vS1E_EENS_8epilogue10collective18CollectiveEpilogueINS1G_23Sm100TmaWarpSpecializedILi1ELi1ELi32ELb0ELb0EEEJSH_NS5_IJNSW_ISE_SB_EENSW_ISF_SB_EEEEESI_SJ_SI_SJ_NS1G_6fusion15FusionCallbacksIS1K_NS1O_17LinearCombinationISI_fSI_fLNS_15FloatRoundStyleE2EEESH_S1N_JEEENS4_5SM1004TMEM4LOAD26SM100_TMEM_LOAD_32dp32b32xES13_NS14_INS15_ILi1ELi4ELi3EEES18_NSW_INS5_IJS19_SF_EEENS5_IJSF_SB_EEEEEEENS4_39AutoVectorizingCopyWithAssumedAlignmentILi128EEENS4_14SM90_TMA_STOREES22_S24_S24_EEEvvEEEEvNT_6ParamsE,"a",@progbits
	.sectionflags	@""
	.align	4
.nv.constant0._ZN7cutlass13device_kernelINS_4gemm6kernel13GemmUniversalIN4cute5tupleIJiiiiEEENS1_10collective13CollectiveMmaINS1_35MainloopSm100TmaUmmaWarpSpecializedILi21ELi2ELi4ENS5_IJNS4_1CILi1EEESB_SB_EEEEENS5_IJNSA_ILi128EEENSA_ILi32EEENSA_ILi64EEEEEENS_12float_e4m3_tENS5_IJlSB_lEEESI_SJ_NS4_8TiledMMAINS4_8MMA_AtomIJNS4_10MMA_TraitsINS4_19SM100_MMA_F8F6F4_SSEJSI_SI_fSE_SF_NS4_17integral_constantINS4_4UMMA5MajorELSQ_0EEESR_NSO_INSP_7ScaleInELSS_0EEEST_EEEEEENS4_6LayoutISC_NS5_IJNSA_ILi0EEESX_SX_EEEEENS5_IJNS4_10UnderscoreES10_S10_EEEEENS4_13SM90_TMA_LOADENS4_14ComposedLayoutINS4_7SwizzleILi2ELi4ELi3EEENS4_18smem_ptr_flag_bitsILi8EEENSW_INS5_IJNSA_ILi8EEESG_EEENS5_IJSG_SB_EEEEEEEvNS4_8identityES13_S1D_vS1E_EENS_8epilogue10collective18CollectiveEpilogueINS1G_23Sm100TmaWarpSpecializedILi1ELi1ELi32ELb0ELb0EEEJSH_NS5_IJNSW_ISE_SB_EENSW_ISF_SB_EEEEESI_SJ_SI_SJ_NS1G_6fusion15FusionCallbacksIS1K_NS1O_17LinearCombinationISI_fSI_fLNS_15FloatRoundStyleE2EEESH_S1N_JEEENS4_5SM1004TMEM4LOAD26SM100_TMEM_LOAD_32dp32b32xES13_NS14_INS15_ILi1ELi4ELi3EEES18_NSW_INS5_IJS19_SF_EEENS5_IJSF_SB_EEEEEEENS4_39AutoVectorizingCopyWithAssumedAlignmentILi128EEENS4_14SM90_TMA_STOREES22_S24_S24_EEEvvEEEEvNT_6ParamsE:
	.zero		2944


//--------------------- SYMBOLS --------------------------

	.type		.nv.reservedSmem.offset0,@object
	.size		.nv.reservedSmem.offset0,0x4
	.type		.nv.reservedSmem.cap,@object
	.size		.nv.reservedSmem.cap,0x4
	.type		__assertfail,@function
